def matmul_kernel(
    a_ptr,
    b_ptr,
    c_ptr,
    M,
    N,
    K,
    stride_am,
    stride_ak,
    stride_bk,
    stride_bn,
    stride_cm,
    stride_cn,
    BLOCK_M: tl.constexpr,
    BLOCK_N: tl.constexpr,
    BLOCK_K: tl.constexpr,
    GROUP_M: tl.constexpr,
):
    pid = tl.program_id(axis=0)
    num_pid_m = tl.cdiv(M, BLOCK_M)
    num_pid_n = tl.cdiv(N, BLOCK_N)
    num_pid_in_group = GROUP_M * num_pid_n
    group_id = pid // num_pid_in_group
    first_pid_m = group_id * GROUP_M
    group_size_m = min(num_pid_m - first_pid_m, GROUP_M)
    pid_m = first_pid_m + ((pid % num_pid_in_group) % group_size_m)
    pid_n = (pid % num_pid_in_group) // group_size_m

    offs_am = (pid_m * BLOCK_M + tl.arange(0, BLOCK_M)) % M
    offs_bn = (pid_n * BLOCK_N + tl.arange(0, BLOCK_N)) % N
    offs_k = tl.arange(0, BLOCK_K)
    a_ptrs = a_ptr + offs_am[:, None] * stride_am + offs_k[None, :] * stride_ak
    b_ptrs = b_ptr + offs_k[:, None] * stride_bk + offs_bn[None, :] * stride_bn

    acc = tl.zeros((BLOCK_M, BLOCK_N), dtype=tl.float32)
    for kk in range(0, tl.cdiv(K, BLOCK_K)):
        a = tl.load(a_ptrs, mask=offs_k[None, :] < K - kk * BLOCK_K, other=0.0)
        b = tl.load(b_ptrs, mask=offs_k[:, None] < K - kk * BLOCK_K, other=0.0)
        acc = tl.dot(a, b, acc)
        a_ptrs += BLOCK_K * stride_ak
        b_ptrs += BLOCK_K * stride_bk

    c = acc.to(c_ptr.dtype.element_ty)
    offs_cm = pid_m * BLOCK_M + tl.arange(0, BLOCK_M)
    offs_cn = pid_n * BLOCK_N + tl.arange(0, BLOCK_N)
    c_ptrs = c_ptr + offs_cm[:, None] * stride_cm + offs_cn[None, :] * stride_cn
    mask = (offs_cm[:, None] < M) & (offs_cn[None, :] < N)
    tl.store(c_ptrs, c, mask=mask)

# config = {"BLOCK_K": 64, "BLOCK_M": 128, "BLOCK_N": 64, "GROUP_M": 8, "arch": "sm_100", "dtype": "bf16", "num_ctas": 4, "num_stages": 3, "num_warps": 4}
# arch = sm_100


// ===== COMPILED SASS (sm_100a) =====

	.target	sm_100a

	.elftype	@"ET_EXEC"


//--------------------- .note.nv.tkinfo           --------------------------
	.section	.note.nv.tkinfo,"",@"SHT_NOTE"
	.sectionflags	@"SHF_NOTE_NV_TKINFO"
	.tkinfo
        /*0018*/ 	.word	0x00000081
        /*0030*/ 	.string	""
        /*0030*/ 	.string	"ptxas-blackwell"
        /*0030*/ 	.string	"Cuda compilation tools, release 12.9, V12.9.86"
        /*0030*/ 	.string	"Build cuda_12.9.r12.9/compiler.36037853_0"
        /*0030*/ 	.string	"-v  -suppress-debug-info  -lineinfo  -arch sm_100a "



//--------------------- .note.nv.cuver            --------------------------
	.section	.note.nv.cuver,"",@"SHT_NOTE"
	.sectionflags	@"SHF_NOTE_NV_CUVER"
        /*0018*/ 	.short	0x0001
        /*001a*/ 	.short	0x0064
        /*001c*/ 	.short	0x0001
        /*001e*/ 	.short	0x0000
        /*0020*/ 	.short	0x0001
        /*0022*/ 	.short	0x0000


//--------------------- .nv.info                  --------------------------
	.section	.nv.info,"",@"SHT_CUDA_INFO"
	.align	4


	//----- nvinfo : EIATTR_REGCOUNT
	.align		4
        /*0000*/ 	.byte	0x04, 0x2f
        /*0002*/ 	.short	(.L_4 - .L_3)
	.align		4
.L_3:
        /*0004*/ 	.word	index@(matmul_kernel)
        /*0008*/ 	.word	0x000000a8


	//----- nvinfo : EIATTR_FRAME_SIZE
	.align		4
.L_4:
        /*000c*/ 	.byte	0x04, 0x11
        /*000e*/ 	.short	(.L_6 - .L_5)
	.align		4
.L_5:
        /*0010*/ 	.word	index@($__internal_2_$__cuda_sm10x_tcgen05_guardrail_trap_unallocated_columns_being_dealloced)
        /*0014*/ 	.word	0x00000000


	//----- nvinfo : EIATTR_FRAME_SIZE
	.align		4
.L_6:
        /*0018*/ 	.byte	0x04, 0x11
        /*001a*/ 	.short	(.L_8 - .L_7)
	.align		4
.L_7:
        /*001c*/ 	.word	index@($__internal_1_$__cuda_sm10x_tcgen05_guardrail_trap_phase_invalid_during_alloc)
        /*0020*/ 	.word	0x00000000


	//----- nvinfo : EIATTR_FRAME_SIZE
	.align		4
.L_8:
        /*0024*/ 	.byte	0x04, 0x11
        /*0026*/ 	.short	(.L_10 - .L_9)
	.align		4
.L_9:
        /*0028*/ 	.word	index@($__internal_0_$__cuda_sm10x_tcgen05_guardrail_trap_col_being_dealloced_not_returned_by_alloc)
        /*002c*/ 	.word	0x00000000


	//----- nvinfo : EIATTR_FRAME_SIZE
	.align		4
.L_10:
        /*0030*/ 	.byte	0x04, 0x11
        /*0032*/ 	.short	(.L_12 - .L_11)
	.align		4
.L_11:
        /*0034*/ 	.word	index@(matmul_kernel)
        /*0038*/ 	.word	0x00000000


	//----- nvinfo : EIATTR_MIN_STACK_SIZE
	.align		4
.L_12:
        /*003c*/ 	.byte	0x04, 0x12
        /*003e*/ 	.short	(.L_14 - .L_13)
	.align		4
.L_13:
        /*0040*/ 	.word	index@(matmul_kernel)
        /*0044*/ 	.word	0x00000000
.L_14:


//--------------------- .nv.info.matmul_kernel    --------------------------
	.section	.nv.info.matmul_kernel,"",@"SHT_CUDA_INFO"
	.sectionflags	@""
	.align	4


	//----- nvinfo : EIATTR_CUDA_API_VERSION
	.align		4
        /*0000*/ 	.byte	0x04, 0x37
        /*0002*/ 	.short	(.L_16 - .L_15)
.L_15:
        /*0004*/ 	.word	0x00000081


	//----- nvinfo : EIATTR_KPARAM_INFO
	.align		4
.L_16:
        /*0008*/ 	.byte	0x04, 0x17
        /*000a*/ 	.short	(.L_18 - .L_17)
.L_17:
        /*000c*/ 	.word	0x00000000
        /*0010*/ 	.short	0x000d
        /*0012*/ 	.short	0x0048
        /*0014*/ 	.byte	0x00, 0xf4, 0x21, 0x00


	//----- nvinfo : EIATTR_KPARAM_INFO
	.align		4
.L_18:
        /*0018*/ 	.byte	0x04, 0x17
        /*001a*/ 	.short	(.L_20 - .L_19)
.L_19:
        /*001c*/ 	.word	0x00000000
        /*0020*/ 	.short	0x000c
        /*0022*/ 	.short	0x0040
        /*0024*/ 	.byte	0x00, 0xf4, 0x21, 0x00


	//----- nvinfo : EIATTR_KPARAM_INFO
	.align		4
.L_20:
        /*0028*/ 	.byte	0x04, 0x17
        /*002a*/ 	.short	(.L_22 - .L_21)
.L_21:
        /*002c*/ 	.word	0x00000000
        /*0030*/ 	.short	0x000b
        /*0032*/ 	.short	0x0038
        /*0034*/ 	.byte	0x00, 0xf0, 0x11, 0x00


	//----- nvinfo : EIATTR_KPARAM_INFO
	.align		4
.L_22:
        /*0038*/ 	.byte	0x04, 0x17
        /*003a*/ 	.short	(.L_24 - .L_23)
.L_23:
        /*003c*/ 	.word	0x00000000
        /*0040*/ 	.short	0x000a
        /*0042*/ 	.short	0x0034
        /*0044*/ 	.byte	0x00, 0xf0, 0x11, 0x00


	//----- nvinfo : EIATTR_KPARAM_INFO
	.align		4
.L_24:
        /*0048*/ 	.byte	0x04, 0x17
        /*004a*/ 	.short	(.L_26 - .L_25)
.L_25:
        /*004c*/ 	.word	0x00000000
        /*0050*/ 	.short	0x0009
        /*0052*/ 	.short	0x0030
        /*0054*/ 	.byte	0x00, 0xf0, 0x11, 0x00


	//----- nvinfo : EIATTR_KPARAM_INFO
	.align		4
.L_26:
        /*0058*/ 	.byte	0x04, 0x17
        /*005a*/ 	.short	(.L_28 - .L_27)
.L_27:
        /*005c*/ 	.word	0x00000000
        /*0060*/ 	.short	0x0008
        /*0062*/ 	.short	0x002c
        /*0064*/ 	.byte	0x00, 0xf0, 0x11, 0x00


	//----- nvinfo : EIATTR_KPARAM_INFO
	.align		4
.L_28:
        /*0068*/ 	.byte	0x04, 0x17
        /*006a*/ 	.short	(.L_30 - .L_29)
.L_29:
        /*006c*/ 	.word	0x00000000
        /*0070*/ 	.short	0x0007
        /*0072*/ 	.short	0x0028
        /*0074*/ 	.byte	0x00, 0xf0, 0x11, 0x00


	//----- nvinfo : EIATTR_KPARAM_INFO
	.align		4
.L_30:
        /*0078*/ 	.byte	0x04, 0x17
        /*007a*/ 	.short	(.L_32 - .L_31)
.L_31:
        /*007c*/ 	.word	0x00000000
        /*0080*/ 	.short	0x0006
        /*0082*/ 	.short	0x0024
        /*0084*/ 	.byte	0x00, 0xf0, 0x11, 0x00


	//----- nvinfo : EIATTR_KPARAM_INFO
	.align		4
.L_32:
        /*0088*/ 	.byte	0x04, 0x17
        /*008a*/ 	.short	(.L_34 - .L_33)
.L_33:
        /*008c*/ 	.word	0x00000000
        /*0090*/ 	.short	0x0005
        /*0092*/ 	.short	0x0020
        /*0094*/ 	.byte	0x00, 0xf0, 0x11, 0x00


	//----- nvinfo : EIATTR_KPARAM_INFO
	.align		4
.L_34:
        /*0098*/ 	.byte	0x04, 0x17
        /*009a*/ 	.short	(.L_36 - .L_35)
.L_35:
        /*009c*/ 	.word	0x00000000
        /*00a0*/ 	.short	0x0004
        /*00a2*/ 	.short	0x001c
        /*00a4*/ 	.byte	0x00, 0xf0, 0x11, 0x00


	//----- nvinfo : EIATTR_KPARAM_INFO
	.align		4
.L_36:
        /*00a8*/ 	.byte	0x04, 0x17
        /*00aa*/ 	.short	(.L_38 - .L_37)
.L_37:
        /*00ac*/ 	.word	0x00000000
        /*00b0*/ 	.short	0x0003
        /*00b2*/ 	.short	0x0018
        /*00b4*/ 	.byte	0x00, 0xf0, 0x11, 0x00


	//----- nvinfo : EIATTR_KPARAM_INFO
	.align		4
.L_38:
        /*00b8*/ 	.byte	0x04, 0x17
        /*00ba*/ 	.short	(.L_40 - .L_39)
.L_39:
        /*00bc*/ 	.word	0x00000000
        /*00c0*/ 	.short	0x0002
        /*00c2*/ 	.short	0x0010
        /*00c4*/ 	.byte	0x00, 0xf4, 0x21, 0x00


	//----- nvinfo : EIATTR_KPARAM_INFO
	.align		4
.L_40:
        /*00c8*/ 	.byte	0x04, 0x17
        /*00ca*/ 	.short	(.L_42 - .L_41)
.L_41:
        /*00cc*/ 	.word	0x00000000
        /*00d0*/ 	.short	0x0001
        /*00d2*/ 	.short	0x0008
        /*00d4*/ 	.byte	0x00, 0xf4, 0x21, 0x00


	//----- nvinfo : EIATTR_KPARAM_INFO
	.align		4
.L_42:
        /*00d8*/ 	.byte	0x04, 0x17
        /*00da*/ 	.short	(.L_44 - .L_43)
.L_43:
        /*00dc*/ 	.word	0x00000000
        /*00e0*/ 	.short	0x0000
        /*00e2*/ 	.short	0x0000
        /*00e4*/ 	.byte	0x00, 0xf4, 0x21, 0x00


	//----- nvinfo : EIATTR_EXPLICIT_CLUSTER
	.align		4
.L_44:
        /*00e8*/ 	.byte	0x01, 0x3e
	.zero		2


	//----- nvinfo : EIATTR_CTA_PER_CLUSTER
	.align		4
        /*00ec*/ 	.byte	0x04, 0x3d
        /*00ee*/ 	.short	(.L_46 - .L_45)
.L_45:
        /*00f0*/ 	.word	0x00000004
        /*00f4*/ 	.word	0x00000001
        /*00f8*/ 	.word	0x00000001


	//----- nvinfo : EIATTR_AT_ENTRY_FRAGMENTS
	.align		4
.L_46:
        /*00fc*/ 	.byte	0x04, 0x4f
        /*00fe*/ 	.short	(.L_48 - .L_47)


	//   ....[0]....
.L_47:
        /*0100*/ 	.word	0x00000004


	//----- nvinfo : EIATTR_RESERVED_SMEM_USED
	.align		4
.L_48:
        /*0104*/ 	.byte	0x01, 0x41
	.zero		2


	//----- nvinfo : EIATTR_SPARSE_MMA_MASK
	.align		4
        /*0108*/ 	.byte	0x03, 0x50
        /*010a*/ 	.short	0x0000


	//----- nvinfo : EIATTR_TCGEN05_1CTA_USED
	.align		4
        /*010c*/ 	.byte	0x01, 0x51
	.zero		2


	//----- nvinfo : EIATTR_MAXREG_COUNT
	.align		4
        /*0110*/ 	.byte	0x03, 0x1b
        /*0112*/ 	.short	0x00ff


	//----- nvinfo : EIATTR_NUM_BARRIERS
	.align		4
        /*0114*/ 	.byte	0x02, 0x4c
        /*0116*/ 	.byte	0x01
	.zero		1


	//----- nvinfo : EIATTR_INT_WARP_WIDE_INSTR_OFFSETS
	.align		4
        /*0118*/ 	.byte	0x04, 0x31
        /*011a*/ 	.short	(.L_50 - .L_49)


	//   ....[0]....
.L_49:
        /*011c*/ 	.word	0x00001b90


	//   ....[1]....
        /*0120*/ 	.word	0x00001c40


	//   ....[2]....
        /*0124*/ 	.word	0x000031b0


	//   ....[3]....
        /*0128*/ 	.word	0x00005d40


	//   ....[4]....
        /*012c*/ 	.word	0x00005d90


	//----- nvinfo : EIATTR_COOP_GROUP_MASK_REGIDS
	.align		4
.L_50:
        /*0130*/ 	.byte	0x04, 0x29
        /*0132*/ 	.short	(.L_52 - .L_51)


	//   ....[0]....
.L_51:
        /*0134*/ 	.word	0xffffffff


	//   ....[1]....
        /*0138*/ 	.word	0xffffffff


	//   ....[2]....
        /*013c*/ 	.word	0xffffffff


	//   ....[3]....
        /*0140*/ 	.word	0xffffffff


	//----- nvinfo : EIATTR_COOP_GROUP_INSTR_OFFSETS
	.align		4
.L_52:
        /*0144*/ 	.byte	0x04, 0x28
        /*0146*/ 	.short	(.L_54 - .L_53)


	//   ....[0]....
.L_53:
        /*0148*/ 	.word	0x00000070


	//   ....[1]....
        /*014c*/ 	.word	0x00000320


	//   ....[2]....
        /*0150*/ 	.word	0x00005be0


	//   ....[3]....
        /*0154*/ 	.word	0x00005e40


	//----- nvinfo : EIATTR_VRC_CTA_INIT_COUNT
	.align		4
.L_54:
        /*0158*/ 	.byte	0x02, 0x4a
        /*015a*/ 	.byte	0x80
	.zero		1


	//----- nvinfo : EIATTR_MBARRIER_INSTR_OFFSETS
	.align		4
        /*015c*/ 	.byte	0x04, 0x39
        /*015e*/ 	.short	(.L_56 - .L_55)


	//   ....[0]....
.L_55:
        /*0160*/ 	.word	0x00001ea0
        /*0164*/ 	.word	0x000000ff
        /*0168*/ 	.word	0x00000000
        /*016c*/ 	.short	0x0100
        /*016e*/ 	.byte	0x0a
	.zero		1


	//   ....[1]....
        /*0170*/ 	.word	0x00003200
        /*0174*/ 	.word	0x000000ff
        /*0178*/ 	.word	0x00006008
        /*017c*/ 	.short	0x0100
        /*017e*/ 	.byte	0x0d
	.zero		1


	//   ....[2]....
        /*0180*/ 	.word	0x00004180
        /*0184*/ 	.word	0x000000ff
        /*0188*/ 	.word	0x00000000
        /*018c*/ 	.short	0x010a
        /*018e*/ 	.byte	0x0a
	.zero		1


	//   ....[3]....
        /*0190*/ 	.word	0x00005390
        /*0194*/ 	.word	0x000000ff
        /*0198*/ 	.word	0x00000000
        /*019c*/ 	.short	0x010a
        /*019e*/ 	.byte	0x0a
	.zero		1


	//   ....[4]....
        /*01a0*/ 	.word	0x00005480
        /*01a4*/ 	.word	0x000000ff
        /*01a8*/ 	.word	0x00006000
        /*01ac*/ 	.short	0x0108
        /*01ae*/ 	.byte	0x0d
	.zero		1


	//   ....[5]....
        /*01b0*/ 	.word	0x000054d0
        /*01b4*/ 	.word	0x000000ff
        /*01b8*/ 	.word	0x00006008
        /*01bc*/ 	.short	0x0108
        /*01be*/ 	.byte	0x0d
	.zero		1


	//   ....[6]....
        /*01c0*/ 	.word	0x00005e60
        /*01c4*/ 	.word	0x000000ff
        /*01c8*/ 	.word	0x00000000
        /*01cc*/ 	.short	0x010a
        /*01ce*/ 	.byte	0x0a
	.zero		1


	//   ....[7]....
        /*01d0*/ 	.word	0x00005e90
        /*01d4*/ 	.word	0x000000ff
        /*01d8*/ 	.word	0x00000000
        /*01dc*/ 	.short	0x010a
        /*01de*/ 	.byte	0x0a
	.zero		1


	//----- nvinfo : EIATTR_NUM_MBARRIERS
	.align		4
.L_56:
        /*01e0*/ 	.byte	0x03, 0x38
        /*01e2*/ 	.short	0x0002


	//----- nvinfo : EIATTR_EXIT_INSTR_OFFSETS
	.align		4
        /*01e4*/ 	.byte	0x04, 0x1c
        /*01e6*/ 	.short	(.L_58 - .L_57)


	//   ....[0]....
.L_57:
        /*01e8*/ 	.word	0x00005e50


	//----- nvinfo : EIATTR_REQNTID
	.align		4
.L_58:
        /*01ec*/ 	.byte	0x04, 0x10
        /*01ee*/ 	.short	(.L_60 - .L_59)
.L_59:
        /*01f0*/ 	.word	0x00000080
        /*01f4*/ 	.word	0x00000001
        /*01f8*/ 	.word	0x00000001


	//----- nvinfo : EIATTR_CRS_STACK_SIZE
	.align		4
.L_60:
        /*01fc*/ 	.byte	0x04, 0x1e
        /*01fe*/ 	.short	(.L_62 - .L_61)
.L_61:
        /*0200*/ 	.word	0x00000000


	//----- nvinfo : EIATTR_CBANK_PARAM_SIZE
	.align		4
.L_62:
        /*0204*/ 	.byte	0x03, 0x19
        /*0206*/ 	.short	0x0050


	//----- nvinfo : EIATTR_PARAM_CBANK
	.align		4
        /*0208*/ 	.byte	0x04, 0x0a
        /*020a*/ 	.short	(.L_64 - .L_63)
	.align		4
.L_63:
        /*020c*/ 	.word	index@(.nv.constant0.matmul_kernel)
        /*0210*/ 	.short	0x0380
        /*0212*/ 	.short	0x0050


	//----- nvinfo : EIATTR_SW_WAR
	.align		4
.L_64:
        /*0214*/ 	.byte	0x04, 0x36
        /*0216*/ 	.short	(.L_66 - .L_65)
.L_65:
        /*0218*/ 	.word	0x00000008
.L_66:


//--------------------- .nv.compat                --------------------------
	.section	.nv.compat,"",@"SHT_CUDA_COMPAT_INFO"
	.align	4
        /*0000*/ 	.byte	0x02, 0x02, 0x02, 0x00, 0x02, 0x05, 0x05, 0x00, 0x02, 0x03, 0x00, 0x00, 0x02, 0x06, 0x01, 0x00


//--------------------- .nv.callgraph             --------------------------
	.section	.nv.callgraph,"",@"SHT_CUDA_CALLGRAPH"
	.align	4
	.sectionentsize	8
	.align		4
        /*0000*/ 	.word	0x00000000
	.align		4
        /*0004*/ 	.word	0xffffffff
	.align		4
        /*0008*/ 	.word	0x00000000
	.align		4
        /*000c*/ 	.word	0xfffffffe
	.align		4
        /*0010*/ 	.word	0x00000000
	.align		4
        /*0014*/ 	.word	0xfffffffd
	.align		4
        /*0018*/ 	.word	0x00000000
	.align		4
        /*001c*/ 	.word	0xfffffffc


//--------------------- .text.matmul_kernel       --------------------------
	.section	.text.matmul_kernel,"ax",@progbits
	.align	128
        .global         matmul_kernel
        .type           matmul_kernel,@function
        .size           matmul_kernel,(.L_x_20 - matmul_kernel)
        .other          matmul_kernel,@"STO_CUDA_ENTRY STV_DEFAULT"
matmul_kernel:
.text.matmul_kernel:
[----:B------:R-:W0:Y:S01]  /*0000*/  LDC R1, c[0x0][0x37c] ;  /* 0x0000df00ff017b82 */ /* 0x000e220000000800 */
[----:B------:R-:W1:Y:S01]  /*0010*/  S2R R0, SR_TID.X ;  /* 0x0000000000007919 */ /* 0x000e620000002100 */
[----:B------:R-:W2:Y:S01]  /*0020*/  LDCU.64 UR22, c[0x0][0x358] ;  /* 0x00006b00ff1677ac */ /* 0x000ea20008000a00 */
[----:B-1----:R-:W-:-:S13]  /*0030*/  ISETP.GE.U32.AND P0, PT, R0, 0x20, PT ;  /* 0x000000200000780c */ /* 0x002fda0003f06070 */
[----:B------:R-:W-:Y:S02]  /*0040*/  VOTEU.ANY UP0, P0 ;  /* 0x0000000000ff7886 */ /* 0x000fe40000000100 */
[----:B0-2---:R-:W-:Y:S05]  /*0050*/  BRA.U UP0, `(.L_x_0) ;  /* 0x0000000100b47547 */ /* 0x005fea000b800000 */
[----:B------:R-:W0:Y:S01]  /*0060*/  S2UR UR6, SR_CgaCtaId ;  /* 0x00000000000679c3 */ /* 0x000e220000008800 */
[----:B------:R-:W-:Y:S01]  /*0070*/  NOP ;  /* 0x0000000000007918 */ /* 0x000fe20000000000 */
[----:B------:R-:W-:Y:S02]  /*0080*/  UMOV UR4, 0x40 ;  /* 0x0000004000047882 */ /* 0x000fe40000000000 */
[----:B0-----:R-:W-:-:S09]  /*0090*/  ULEA UR4, UR6, UR4, 0x18 ;  /* 0x0000000406047291 */ /* 0x001fd2000f8ec0ff */
[----:B------:R-:W0:Y:S01]  /*00a0*/  LDS.U8 R2, [UR4] ;  /* 0x00000004ff027984 */ /* 0x000e220008000000 */
[----:B------:R-:W-:Y:S02]  /*00b0*/  UMOV UR4, 0x400 ;  /* 0x0000040000047882 */ /* 0x000fe40000000000 */
[----:B------:R-:W-:Y:S01]  /*00c0*/  ULEA UR4, UR6, UR4, 0x18 ;  /* 0x0000000406047291 */ /* 0x000fe2000f8ec0ff */
[----:B0-----:R-:W-:-:S13]  /*00d0*/  ISETP.NE.AND P0, PT, R2, RZ, PT ;  /* 0x000000ff0200720c */ /* 0x001fda0003f05270 */
[----:B------:R-:W-:Y:S05]  /*00e0*/  @P0 BRA `(.L_x_1) ;  /* 0x0000000000780947 */ /* 0x000fea0003800000 */
[----:B------:R-:W-:-:S13]  /*00f0*/  ELECT P0, URZ, PT ;  /* 0x0000000000ff782f */ /* 0x000fda0003800000 */
[----:B------:R-:W-:Y:S05]  /*0100*/  @!P0 BRA `(.L_x_2) ;  /* 0x0000000000808947 */ /* 0x000fea0003800000 */
[----:B------:R-:W-:Y:S01]  /*0110*/  UMOV UR5, 0x1 ;  /* 0x0000000100057882 */ /* 0x000fe20000000000 */
[----:B------:R-:W-:-:S04]  /*0120*/  IMAD.MOV.U32 R5, RZ, RZ, 0x1 ;  /* 0x00000001ff057424 */ /* 0x000fc800078e00ff */
[----:B------:R-:W-:Y:S04]  /*0130*/  DEPBAR.LE SB0, 0x36 ;  /* 0x00008d800000791a */ /* 0x000fe80000000000 */
[----:B------:R-:W0:Y:S02]  /*0140*/  UTCATOMSWS.FIND_AND_SET.ALIGN UP1, UR5, UR5 ;  /* 0x00000005000575e3 */ /* 0x000e240008020800 */
[----:B0-----:R-:W-:-:S04]  /*0150*/  PLOP3.LUT P0, PT, PT, PT, UP1, 0x80, 0x8 ;  /* 0x000000000008781c */ /* 0x001fc80003f0f018 */
[----:B------:R-:W-:-:S04]  /*0160*/  SEL R2, RZ, 0xffffffff, !P0 ;  /* 0xffffffffff027807 */ /* 0x000fc80004000000 */
[----:B------:R-:W-:Y:S01]  /*0170*/  ISETP.NE.AND P0, PT, R2, RZ, PT ;  /* 0x000000ff0200720c */ /* 0x000fe20003f05270 */
[----:B------:R-:W-:-:S12]  /*0180*/  IMAD.U32 R2, RZ, RZ, UR5 ;  /* 0x00000005ff027e24 */ /* 0x000fd8000f8e00ff */
[----:B------:R-:W-:Y:S05]  /*0190*/  @P0 BRA `(.L_x_3) ;  /* 0x0000000000240947 */ /* 0x000fea0003800000 */
.L_x_4:
[----:B------:R-:W-:Y:S05]  /*01a0*/  NANOSLEEP 0x64 ;  /* 0x000000640000795d */ /* 0x000fea0003800000 */
[----:B------:R-:W-:-:S05]  /*01b0*/  UMOV UR5, 0x1 ;  /* 0x0000000100057882 */ /* 0x000fca0000000000 */
[----:B------:R-:W-:Y:S04]  /*01c0*/  DEPBAR.LE SB0, 0x36 ;  /* 0x00008d800000791a */ /* 0x000fe80000000000 */
[----:B------:R-:W0:Y:S02]  /*01d0*/  UTCATOMSWS.FIND_AND_SET.ALIGN UP1, UR5, UR5 ;  /* 0x00000005000575e3 */ /* 0x000e240008020800 */
[----:B0-----:R-:W-:-:S04]  /*01e0*/  PLOP3.LUT P0, PT, PT, PT, UP1, 0x80, 0x8 ;  /* 0x000000000008781c */ /* 0x001fc80003f0f018 */
[----:B------:R-:W-:-:S04]  /*01f0*/  SEL R2, RZ, 0xffffffff, !P0 ;  /* 0xffffffffff027807 */ /* 0x000fc80004000000 */
[----:B------:R-:W-:Y:S01]  /*0200*/  ISETP.NE.AND P0, PT, R2, RZ, PT ;  /* 0x000000ff0200720c */ /* 0x000fe20003f05270 */
[----:B------:R-:W-:-:S12]  /*0210*/  IMAD.U32 R2, RZ, RZ, UR5 ;  /* 0x00000005ff027e24 */ /* 0x000fd8000f8e00ff */
[----:B------:R-:W-:Y:S05]  /*0220*/  @!P0 BRA `(.L_x_4) ;  /* 0xfffffffc00dc8947 */ /* 0x000fea000383ffff */
.L_x_3:
[C---:B------:R-:W-:Y:S01]  /*0230*/  VIADD R4, R2.reuse, 0x10 ;  /* 0x0000001002047836 */ /* 0x040fe20000000000 */
[----:B------:R-:W-:Y:S01]  /*0240*/  UMOV UR5, 0x50 ;  /* 0x0000005000057882 */ /* 0x000fe20000000000 */
[C---:B------:R-:W-:Y:S01]  /*0250*/  SHF.L.U32 R3, R5.reuse, R2, RZ ;  /* 0x0000000205037219 */ /* 0x040fe200000006ff */
[----:B------:R-:W-:Y:S01]  /*0260*/  ULEA UR5, UR6, UR5, 0x18 ;  /* 0x0000000506057291 */ /* 0x000fe2000f8ec0ff */
[----:B------:R-:W-:Y:S01]  /*0270*/  IMAD.SHL.U32 R2, R2, 0x20, RZ ;  /* 0x0000002002027824 */ /* 0x000fe200078e00ff */
[----:B------:R-:W-:-:S04]  /*0280*/  SHF.L.U32 R4, R5, R4, RZ ;  /* 0x0000000405047219 */ /* 0x000fc800000006ff */
[----:B------:R-:W-:-:S05]  /*0290*/  LOP3.LUT R3, R4, R3, RZ, 0xfc, !PT ;  /* 0x0000000304037212 */ /* 0x000fca00078efcff */
[----:B------:R0:W-:Y:S04]  /*02a0*/  ATOMS.OR RZ, [UR5], R3 ;  /* 0x00000003ffff798c */ /* 0x0001e8000b000005 */
[----:B------:R0:W-:Y:S01]  /*02b0*/  STS [UR4], R2 ;  /* 0x00000002ff007988 */ /* 0x0001e20008000804 */
[----:B------:R-:W-:Y:S05]  /*02c0*/  BRA `(.L_x_2) ;  /* 0x0000000000107947 */ /* 0x000fea0003800000 */
.L_x_1:
[----:B------:R-:W-:-:S05]  /*02d0*/  IMAD.MOV.U32 R2, RZ, RZ, -0x1 ;  /* 0xffffffffff027424 */ /* 0x000fca00078e00ff */
[----:B------:R0:W-:Y:S02]  /*02e0*/  STS [UR4], R2 ;  /* 0x00000002ff007988 */ /* 0x0001e40008000804 */
[----:B0-----:R-:W-:-:S07]  /*02f0*/  MOV R2, 0x310 ;  /* 0x0000031000027802 */ /* 0x001fce0000000f00 */
[----:B------:R-:W-:Y:S05]  /*0300*/  CALL.REL.NOINC `($__internal_1_$__cuda_sm10x_tcgen05_guardrail_trap_phase_invalid_during_alloc) ;  /* 0x0000005800f87944 */ /* 0x000fea0003c00000 */
.L_x_2:
[----:B------:R-:W-:Y:S05]  /*0310*/  WARPSYNC.ALL ;  /* 0x0000000000007948 */ /* 0x000fea0003800000 */
[----:B------:R-:W-:Y:S01]  /*0320*/  NOP ;  /* 0x0000000000007918 */ /* 0x000fe20000000000 */
.L_x_0:
[----:B------:R-:W1:Y:S08]  /*0330*/  LDC.64 R10, c[0x0][0x398] ;  /* 0x0000e600ff0a7b82 */ /* 0x000e700000000a00 */
[----:B------:R-:W2:Y:S02]  /*0340*/  S2UR UR5, SR_CgaSize ;  /* 0x00000000000579c3 */ /* 0x000ea40000008a00 */
[----:B--2---:R-:W-:-:S12]  /*0350*/  UIMAD UR5, UR5, -0xa0, URZ ;  /* 0xffffff60050578a4 */ /* 0x004fd8000f8e02ff */
[----:B------:R-:W2:Y:S01]  /*0360*/  LDCU UR5, c[0x0][UR5+0x2b0] ;  /* 0x00005600050577ac */ /* 0x000ea20008000800 */
[----:B------:R-:W-:Y:S02]  /*0370*/  SHF.R.U32.HI R105, RZ, 0x6, R0 ;  /* 0x00000006ff697819 */ /* 0x000fe40000011600 */
[----:B------:R-:W-:Y:S01]  /*0380*/  LOP3.LUT R18, R0, 0x3f, RZ, 0xc0, !PT ;  /* 0x0000003f00127812 */ /* 0x000fe200078ec0ff */
[----:B------:R-:W3:Y:S01]  /*0390*/  LDCU.128 UR8, c[0x0][0x3a0] ;  /* 0x00007400ff0877ac */ /* 0x000ee20008000c00 */
[----:B------:R-:W-:Y:S01]  /*03a0*/  SGXT.U32 R105, R105, 0x1 ;  /* 0x000000016969781a */ /* 0x000fe20000000000 */
[----:B------:R-:W4:Y:S01]  /*03b0*/  S2UR UR4, SR_CTAID.X ;  /* 0x00000000000479c3 */ /* 0x000f220000002500 */
[----:B------:R-:W-:Y:S01]  /*03c0*/  UMOV UR13, 0x400 ;  /* 0x00000400000d7882 */ /* 0x000fe20000000000 */
[----:B------:R-:W5:Y:S01]  /*03d0*/  LDCU.128 UR16, c[0x0][0x380] ;  /* 0x00007000ff1077ac */ /* 0x000f620008000c00 */
[----:B------:R-:W-:Y:S01]  /*03e0*/  LOP3.LUT R52, R105, 0x12, RZ, 0xfc, !PT ;  /* 0x0000001269347812 */ /* 0x000fe200078efcff */
[----:B------:R-:W-:Y:S01]  /*03f0*/  UMOV UR7, 0x1 ;  /* 0x0000000100077882 */ /* 0x000fe20000000000 */
[----:B---3--:R-:W-:Y:S01]  /*0400*/  UIADD3 UR28, UPT, UPT, UR8, 0x3f, URZ ;  /* 0x0000003f081c7890 */ /* 0x008fe2000fffe0ff */
[----:B01----:R-:W-:Y:S01]  /*0410*/  VIADD R2, R11, 0x3f ;  /* 0x0000003f0b027836 */ /* 0x003fe20000000000 */
[----:B------:R-:W-:Y:S01]  /*0420*/  IABS R15, R10 ;  /* 0x0000000a000f7213 */ /* 0x000fe20000000000 */
[----:B------:R-:W-:Y:S01]  /*0430*/  IMAD.U32 R45, RZ, RZ, UR10 ;  /* 0x0000000aff2d7e24 */ /* 0x000fe2000f8e00ff */
[----:B------:R-:W-:Y:S01]  /*0440*/  UISETP.GT.AND UP1, UPT, UR28, 0x3f, UPT ;  /* 0x0000003f1c00788c */ /* 0x000fe2000bf24270 */
[----:B------:R-:W-:-:S02]  /*0450*/  LOP3.LUT R70, RZ, R11, RZ, 0x33, !PT ;  /* 0x0000000bff467212 */ /* 0x000fc400078e33ff */
[----:B------:R-:W-:Y:S02]  /*0460*/  SHF.R.S32.HI R3, RZ, 0x1f, R2 ;  /* 0x0000001fff037819 */ /* 0x000fe40000011402 */
[----:B----4-:R-:W-:Y:S02]  /*0470*/  I2FP.F32.U32 R6, UR4 ;  /* 0x0000000400067c45 */ /* 0x010fe40008201000 */
[----:B------:R-:W-:Y:S01]  /*0480*/  LEA.HI R3, R3, R2, RZ, 0x6 ;  /* 0x0000000203037211 */ /* 0x000fe200078f30ff */
[----:B------:R-:W-:Y:S01]  /*0490*/  BAR.SYNC.DEFER_BLOCKING 0x0 ;  /* 0x0000000000007b1d */ /* 0x000fe20000010000 */
[----:B------:R-:W-:Y:S01]  /*04a0*/  PLOP3.LUT P3, PT, PT, PT, UP1, 0x80, 0x8 ;  /* 0x000000000008781c */ /* 0x000fe20003f6f018 */
[----:B--2---:R-:W-:Y:S01]  /*04b0*/  FMUL R6, R6, UR5 ;  /* 0x0000000506067c20 */ /* 0x004fe20008400000 */
[----:B------:R-:W-:-:S03]  /*04c0*/  SHF.R.S32.HI R3, RZ, 0x6, R3 ;  /* 0x00000006ff037819 */ /* 0x000fc60000011403 */
[----:B------:R-:W0:Y:S02]  /*04d0*/  F2I.U32.TRUNC.NTZ R7, R6 ;  /* 0x0000000600077305 */ /* 0x000e24000020f000 */
[----:B------:R-:W1:Y:S01]  /*04e0*/  S2UR UR5, SR_CgaCtaId ;  /* 0x00000000000579c3 */ /* 0x000e620000008800 */
[----:B------:R-:W-:-:S05]  /*04f0*/  IMAD.SHL.U32 R4, R3, 0x8, RZ ;  /* 0x0000000803047824 */ /* 0x000fca00078e00ff */
[----:B------:R-:W-:-:S04]  /*0500*/  IABS R9, R4 ;  /* 0x0000000400097213 */ /* 0x000fc80000000000 */
[----:B------:R-:W2:Y:S01]  /*0510*/  I2F.RP R5, R9 ;  /* 0x0000000900057306 */ /* 0x000ea20000209400 */
[----:B0-----:R-:W-:Y:S01]  /*0520*/  IABS R12, R7 ;  /* 0x00000007000c7213 */ /* 0x001fe20000000000 */
[----:B-1----:R-:W-:-:S06]  /*0530*/  USHF.L.U32 UR4, UR5, 0x5, URZ ;  /* 0x0000000505047899 */ /* 0x002fcc00080006ff */
[----:B--2---:R-:W0:Y:S01]  /*0540*/  MUFU.RCP R5, R5 ;  /* 0x0000000500057308 */ /* 0x004e220000001000 */
[----:B------:R-:W-:Y:S02]  /*0550*/  ULEA UR13, UR5, UR13, 0x18 ;  /* 0x0000000d050d7291 */ /* 0x000fe4000f8ec0ff */
[----:B------:R-:W-:Y:S02]  /*0560*/  ULOP3.LUT UR6, UR4, 0x20, URZ, 0xc0, !UPT ;  /* 0x0000002004067892 */ /* 0x000fe4000f8ec0ff */
[----:B------:R-:W-:Y:S02]  /*0570*/  ULOP3.LUT UR4, UR4, 0x40, URZ, 0xc0, !UPT ;  /* 0x0000004004047892 */ /* 0x000fe4000f8ec0ff */
[----:B------:R-:W-:-:S03]  /*0580*/  UIADD3 UR15, UPT, UPT, UR13, 0x6000, URZ ;  /* 0x000060000d0f7890 */ /* 0x000fc6000fffe0ff */
[----:B------:R-:W1:Y:S01]  /*0590*/  LDS R36, [UR13] ;  /* 0x0000000dff247984 */ /* 0x000e620008000800 */
[----:B0-----:R-:W-:Y:S01]  /*05a0*/  VIADD R2, R5, 0xffffffe ;  /* 0x0ffffffe05027836 */ /* 0x001fe20000000000 */
[----:B------:R-:W-:-:S03]  /*05b0*/  IABS R5, R4 ;  /* 0x0000000400057213 */ /* 0x000fc60000000000 */
[----:B------:R0:W2:Y:S02]  /*05c0*/  F2I.FTZ.U32.TRUNC.NTZ R3, R2 ;  /* 0x0000000200037305 */ /* 0x0000a4000021f000 */
[----:B0-----:R-:W-:Y:S02]  /*05d0*/  IMAD.MOV.U32 R2, RZ, RZ, RZ ;  /* 0x000000ffff027224 */ /* 0x001fe400078e00ff */
[----:B--2---:R-:W-:-:S04]  /*05e0*/  IMAD.MOV R8, RZ, RZ, -R3 ;  /* 0x000000ffff087224 */ /* 0x004fc800078e0a03 */
[----:B------:R-:W-:Y:S02]  /*05f0*/  IMAD R13, R8, R9, RZ ;  /* 0x00000009080d7224 */ /* 0x000fe400078e02ff */
[----:B------:R-:W-:Y:S02]  /*0600*/  IMAD.MOV.U32 R8, RZ, RZ, R12 ;  /* 0x000000ffff087224 */ /* 0x000fe400078e000c */
[----:B------:R-:W-:-:S04]  /*0610*/  IMAD.HI.U32 R3, R3, R13, R2 ;  /* 0x0000000d03037227 */ /* 0x000fc800078e0002 */
[----:B------:R-:W-:Y:S02]  /*0620*/  IMAD.MOV R2, RZ, RZ, -R5 ;  /* 0x000000ffff027224 */ /* 0x000fe400078e0a05 */
[----:B------:R-:W-:Y:S01]  /*0630*/  IMAD.HI.U32 R3, R3, R8, RZ ;  /* 0x0000000803037227 */ /* 0x000fe200078e00ff */
[----:B-1----:R-:W-:-:S03]  /*0640*/  R2UR UR12, R36 ;  /* 0x00000000240c72ca */ /* 0x002fc600000e0000 */
[----:B------:R-:W-:Y:S01]  /*0650*/  IMAD R2, R3, R2, R8 ;  /* 0x0000000203027224 */ /* 0x000fe200078e0208 */
[----:B------:R-:W-:Y:S04]  /*0660*/  BAR.SYNC.DEFER_BLOCKING 0x0 ;  /* 0x0000000000007b1d */ /* 0x000fe80000010000 */
[----:B------:R-:W-:-:S13]  /*0670*/  ISETP.GT.U32.AND P1, PT, R9, R2, PT ;  /* 0x000000020900720c */ /* 0x000fda0003f24070 */
[----:B------:R-:W-:Y:S02]  /*0680*/  @!P1 IMAD.IADD R2, R2, 0x1, -R9 ;  /* 0x0000000102029824 */ /* 0x000fe400078e0a09 */
[----:B------:R-:W-:Y:S01]  /*0690*/  @!P1 VIADD R3, R3, 0x1 ;  /* 0x0000000103039836 */ /* 0x000fe20000000000 */
[----:B------:R-:W-:Y:S02]  /*06a0*/  ISETP.NE.AND P1, PT, R4, RZ, PT ;  /* 0x000000ff0400720c */ /* 0x000fe40003f25270 */
[----:B------:R-:W-:Y:S02]  /*06b0*/  ISETP.GE.U32.AND P0, PT, R2, R9, PT ;  /* 0x000000090200720c */ /* 0x000fe40003f06070 */
[----:B------:R-:W-:-:S04]  /*06c0*/  LOP3.LUT R2, R7, R4, RZ, 0x3c, !PT ;  /* 0x0000000407027212 */ /* 0x000fc800078e3cff */
[----:B------:R-:W-:Y:S01]  /*06d0*/  ISETP.GE.AND P2, PT, R2, RZ, PT ;  /* 0x000000ff0200720c */ /* 0x000fe20003f46270 */
[----:B------:R-:W-:-:S06]  /*06e0*/  VIADD R2, R10, 0x7f ;  /* 0x0000007f0a027836 */ /* 0x000fcc0000000000 */
[----:B------:R-:W-:-:S04]  /*06f0*/  @P0 VIADD R3, R3, 0x1 ;  /* 0x0000000103030836 */ /* 0x000fc80000000000 */
[----:B------:R-:W-:Y:S01]  /*0700*/  IMAD.MOV.U32 R5, RZ, RZ, R3 ;  /* 0x000000ffff057224 */ /* 0x000fe200078e0003 */
[----:B------:R-:W-:-:S03]  /*0710*/  SHF.R.S32.HI R3, RZ, 0x1f, R2 ;  /* 0x0000001fff037819 */ /* 0x000fc60000011402 */
[----:B------:R-:W-:Y:S01]  /*0720*/  @!P2 IMAD.MOV R5, RZ, RZ, -R5 ;  /* 0x000000ffff05a224 */ /* 0x000fe200078e0a05 */
[----:B------:R-:W-:Y:S02]  /*0730*/  @!P1 LOP3.LUT R5, RZ, R4, RZ, 0x33, !PT ;  /* 0x00000004ff059212 */ /* 0x000fe400078e33ff */
[----:B------:R-:W-:-:S03]  /*0740*/  LEA.HI R3, R3, R2, RZ, 0x7 ;  /* 0x0000000203037211 */ /* 0x000fc600078f38ff */
[----:B------:R-:W-:Y:S02]  /*0750*/  IMAD.SHL.U32 R8, R5, 0x8, RZ ;  /* 0x0000000805087824 */ /* 0x000fe400078e00ff */
[----:B------:R-:W-:-:S03]  /*0760*/  IMAD.MOV R5, RZ, RZ, -R5 ;  /* 0x000000ffff057224 */ /* 0x000fc600078e0a05 */
[----:B------:R-:W-:Y:S01]  /*0770*/  LEA.HI.SX32 R3, R3, -R8, 0x19 ;  /* 0x8000000803037211 */ /* 0x000fe200078fcaff */
[----:B------:R-:W-:Y:S01]  /*0780*/  IMAD R13, R4, R5, R7 ;  /* 0x00000005040d7224 */ /* 0x000fe200078e0207 */
[----:B------:R-:W-:Y:S02]  /*0790*/  IABS R7, R11 ;  /* 0x0000000b00077213 */ /* 0x000fe40000000000 */
[----:B------:R-:W-:Y:S02]  /*07a0*/  VIMNMX R12, PT, PT, R3, 0x8, PT ;  /* 0x00000008030c7848 */ /* 0x000fe40003fe0100 */
[----:B------:R-:W-:Y:S02]  /*07b0*/  IABS R4, R13 ;  /* 0x0000000d00047213 */ /* 0x000fe40000000000 */
[----:B------:R-:W-:-:S04]  /*07c0*/  IABS R9, R12 ;  /* 0x0000000c00097213 */ /* 0x000fc80000000000 */
[----:B------:R-:W0:Y:S08]  /*07d0*/  I2F.RP R6, R9 ;  /* 0x0000000900067306 */ /* 0x000e300000209400 */
[----:B0-----:R-:W0:Y:S02]  /*07e0*/  MUFU.RCP R6, R6 ;  /* 0x0000000600067308 */ /* 0x001e240000001000 */
[----:B0-----:R-:W-:-:S06]  /*07f0*/  VIADD R2, R6, 0xffffffe ;  /* 0x0ffffffe06027836 */ /* 0x001fcc0000000000 */
[----:B------:R0:W1:Y:S02]  /*0800*/  F2I.FTZ.U32.TRUNC.NTZ R3, R2 ;  /* 0x0000000200037305 */ /* 0x000064000021f000 */
[----:B0-----:R-:W-:Y:S02]  /*0810*/  IMAD.MOV.U32 R2, RZ, RZ, RZ ;  /* 0x000000ffff027224 */ /* 0x001fe400078e00ff */
[----:B-1----:R-:W-:-:S04]  /*0820*/  IMAD.MOV R14, RZ, RZ, -R3 ;  /* 0x000000ffff0e7224 */ /* 0x002fc800078e0a03 */
[----:B------:R-:W-:Y:S02]  /*0830*/  IMAD R5, R14, R9, RZ ;  /* 0x000000090e057224 */ /* 0x000fe400078e02ff */
[----:B------:R-:W-:Y:S02]  /*0840*/  IMAD.MOV.U32 R14, RZ, RZ, R15 ;  /* 0x000000ffff0e7224 */ /* 0x000fe400078e000f */
[----:B------:R-:W-:Y:S01]  /*0850*/  IMAD.HI.U32 R3, R3, R5, R2 ;  /* 0x0000000503037227 */ /* 0x000fe200078e0002 */
[----:B------:R-:W-:Y:S01]  /*0860*/  IABS R2, R12 ;  /* 0x0000000c00027213 */ /* 0x000fe20000000000 */
[----:B------:R-:W0:Y:S04]  /*0870*/  I2F.RP R6, R14 ;  /* 0x0000000e00067306 */ /* 0x000e280000209400 */
[----:B------:R-:W-:-:S02]  /*0880*/  IMAD.MOV R5, RZ, RZ, -R2 ;  /* 0x000000ffff057224 */ /* 0x000fc400078e0a02 */
[----:B------:R-:W-:Y:S02]  /*0890*/  IMAD.MOV.U32 R2, RZ, RZ, R7 ;  /* 0x000000ffff027224 */ /* 0x000fe400078e0007 */
[----:B------:R-:W-:Y:S02]  /*08a0*/  IMAD.HI.U32 R3, R3, R4, RZ ;  /* 0x0000000403037227 */ /* 0x000fe400078e00ff */
[----:B------:R-:W1:Y:S02]  /*08b0*/  I2F.RP R7, R2 ;  /* 0x0000000200077306 */ /* 0x000e640000209400 */
[----:B------:R-:W-:-:S05]  /*08c0*/  IMAD R4, R3, R5, R4 ;  /* 0x0000000503047224 */ /* 0x000fca00078e0204 */
[----:B------:R-:W-:Y:S01]  /*08d0*/  ISETP.GT.U32.AND P1, PT, R9, R4, PT ;  /* 0x000000040900720c */ /* 0x000fe20003f24070 */
[----:B0-----:R-:W0:Y:S08]  /*08e0*/  MUFU.RCP R6, R6 ;  /* 0x0000000600067308 */ /* 0x001e300000001000 */
[----:B-1----:R-:W1:Y:S04]  /*08f0*/  MUFU.RCP R7, R7 ;  /* 0x0000000700077308 */ /* 0x002e680000001000 */
[----:B------:R-:W-:-:S02]  /*0900*/  @!P1 IMAD.IADD R4, R4, 0x1, -R9 ;  /* 0x0000000104049824 */ /* 0x000fc400078e0a09 */
[----:B------:R-:W-:Y:S01]  /*0910*/  @!P1 VIADD R3, R3, 0x1 ;  /* 0x0000000103039836 */ /* 0x000fe20000000000 */
[----:B------:R-:W-:Y:S02]  /*0920*/  ISETP.NE.AND P1, PT, R12, RZ, PT ;  /* 0x000000ff0c00720c */ /* 0x000fe40003f25270 */
[----:B------:R-:W-:Y:S01]  /*0930*/  ISETP.GE.U32.AND P0, PT, R4, R9, PT ;  /* 0x000000090400720c */ /* 0x000fe20003f06070 */
[----:B0-----:R-:W-:Y:S01]  /*0940*/  VIADD R5, R6, 0xffffffe ;  /* 0x0ffffffe06057836 */ /* 0x001fe20000000000 */
[----:B------:R-:W-:Y:S02]  /*0950*/  LOP3.LUT R4, R13, R12, RZ, 0x3c, !PT ;  /* 0x0000000c0d047212 */ /* 0x000fe400078e3cff */
[----:B------:R-:W-:Y:S02]  /*0960*/  SHF.R.U32.HI R6, RZ, 0x5, R0 ;  /* 0x00000005ff067819 */ /* 0x000fe40000011600 */
[----:B------:R-:W-:Y:S01]  /*0970*/  ISETP.GE.AND P2, PT, R4, RZ, PT ;  /* 0x000000ff0400720c */ /* 0x000fe20003f46270 */
[----:B------:R-:W0:Y:S01]  /*0980*/  F2I.FTZ.U32.TRUNC.NTZ R5, R5 ;  /* 0x0000000500057305 */ /* 0x000e22000021f000 */
[----:B-1----:R-:W-:Y:S01]  /*0990*/  VIADD R7, R7, 0xffffffe ;  /* 0x0ffffffe07077836 */ /* 0x002fe20000000000 */
[----:B------:R-:W-:-:S02]  /*09a0*/  LOP3.LUT R4, R105, 0x8, RZ, 0xfc, !PT ;  /* 0x0000000869047812 */ /* 0x000fc400078efcff */
[----:B------:R-:W-:Y:S01]  /*09b0*/  R2UR UR14, R6 ;  /* 0x00000000060e72ca */ /* 0x000fe200000e0000 */
[----:B------:R-:W-:Y:S01]  /*09c0*/  IMAD.MOV.U32 R6, RZ, RZ, RZ ;  /* 0x000000ffff067224 */ /* 0x000fe200078e00ff */
[----:B------:R-:W-:Y:S01]  /*09d0*/  ISETP.LT.AND P3, PT, R4, UR8, P3 ;  /* 0x0000000804007c0c */ /* 0x000fe20009f61270 */
[----:B------:R-:W-:Y:S01]  /*09e0*/  @P0 VIADD R3, R3, 0x1 ;  /* 0x0000000103030836 */ /* 0x000fe20000000000 */
[----:B------:R-:W1:Y:S01]  /*09f0*/  F2I.FTZ.U32.TRUNC.NTZ R7, R7 ;  /* 0x0000000700077305 */ /* 0x000e62000021f000 */
[----:B------:R-:W-:-:S03]  /*0a00*/  IMAD.MOV.U32 R4, RZ, RZ, RZ ;  /* 0x000000ffff047224 */ /* 0x000fc600078e00ff */
[----:B------:R-:W-:Y:S01]  /*0a10*/  @!P2 IMAD.MOV R3, RZ, RZ, -R3 ;  /* 0x000000ffff03a224 */ /* 0x000fe200078e0a03 */
[----:B------:R-:W-:Y:S01]  /*0a20*/  @!P1 LOP3.LUT R3, RZ, R12, RZ, 0x33, !PT ;  /* 0x0000000cff039212 */ /* 0x000fe200078e33ff */
[----:B0-----:R-:W-:-:S03]  /*0a30*/  IMAD.MOV R9, RZ, RZ, -R5 ;  /* 0x000000ffff097224 */ /* 0x001fc600078e0a05 */
[----:B------:R-:W-:Y:S01]  /*0a40*/  LEA R98, R3, UR6, 0x6 ;  /* 0x0000000603627c11 */ /* 0x000fe2000f8e30ff */
[----:B------:R-:W-:Y:S02]  /*0a50*/  IMAD.MOV R3, RZ, RZ, -R3 ;  /* 0x000000ffff037224 */ /* 0x000fe400078e0a03 */
[----:B------:R-:W-:Y:S01]  /*0a60*/  IMAD R9, R9, R14, RZ ;  /* 0x0000000e09097224 */ /* 0x000fe200078e02ff */
[----:B------:R-:W-:Y:S01]  /*0a70*/  LOP3.LUT R98, R98, R105, RZ, 0xfc, !PT ;  /* 0x0000006962627212 */ /* 0x000fe200078efcff */
[----:B------:R-:W-:Y:S02]  /*0a80*/  IMAD R3, R12, R3, R13 ;  /* 0x000000030c037224 */ /* 0x000fe400078e020d */
[----:B-1----:R-:W-:Y:S01]  /*0a90*/  IMAD.MOV R15, RZ, RZ, -R7 ;  /* 0x000000ffff0f7224 */ /* 0x002fe200078e0a07 */
[C---:B------:R-:W-:Y:S01]  /*0aa0*/  LOP3.LUT R110, R98.reuse, 0x2, RZ, 0xfc, !PT ;  /* 0x00000002626e7812 */ /* 0x040fe200078efcff */
[----:B------:R-:W-:Y:S01]  /*0ab0*/  IMAD.HI.U32 R4, R5, R9, R4 ;  /* 0x0000000905047227 */ /* 0x000fe200078e0004 */
[----:B------:R-:W-:-:S02]  /*0ac0*/  LOP3.LUT R114, R98, 0x6, RZ, 0xfc, !PT ;  /* 0x0000000662727812 */ /* 0x000fc400078efcff */
[----:B------:R-:W-:Y:S01]  /*0ad0*/  IABS R13, R98 ;  /* 0x00000062000d7213 */ /* 0x000fe20000000000 */
[----:B------:R-:W-:Y:S01]  /*0ae0*/  IMAD R5, R15, R2, RZ ;  /* 0x000000020f057224 */ /* 0x000fe200078e02ff */
[----:B------:R-:W-:Y:S01]  /*0af0*/  IABS R15, R110 ;  /* 0x0000006e000f7213 */ /* 0x000fe20000000000 */
[----:B------:R-:W-:Y:S01]  /*0b00*/  IMAD.IADD R3, R8, 0x1, R3 ;  /* 0x0000000108037824 */ /* 0x000fe200078e0203 */
[----:B------:R-:W-:Y:S01]  /*0b10*/  IABS R19, R114 ;  /* 0x0000007200137213 */ /* 0x000fe20000000000 */
[----:B------:R-:W-:Y:S01]  /*0b20*/  IMAD.HI.U32 R6, R7, R5, R6 ;  /* 0x0000000507067227 */ /* 0x000fe200078e0006 */
[C---:B------:R-:W-:Y:S02]  /*0b30*/  LOP3.LUT R112, R98.reuse, 0x4, RZ, 0xfc, !PT ;  /* 0x0000000462707812 */ /* 0x040fe400078efcff */
[----:B------:R-:W-:Y:S02]  /*0b40*/  LOP3.LUT R120, R98, 0xc, RZ, 0xfc, !PT ;  /* 0x0000000c62787812 */ /* 0x000fe400078efcff */
[----:B------:R-:W-:Y:S01]  /*0b50*/  IABS R17, R112 ;  /* 0x0000007000117213 */ /* 0x000fe20000000000 */
[----:B------:R-:W-:Y:S01]  /*0b60*/  IMAD.HI.U32 R7, R6, R15, RZ ;  /* 0x0000000f06077227 */ /* 0x000fe200078e00ff */
[----:B------:R-:W-:-:S02]  /*0b70*/  IABS R25, R120 ;  /* 0x0000007800197213 */ /* 0x000fc40000000000 */
[C---:B------:R-:W-:Y:S01]  /*0b80*/  LOP3.LUT R118, R98.reuse, 0xa, RZ, 0xfc, !PT ;  /* 0x0000000a62767812 */ /* 0x040fe200078efcff */
[----:B------:R-:W-:Y:S01]  /*0b90*/  IMAD.MOV R7, RZ, RZ, -R7 ;  /* 0x000000ffff077224 */ /* 0x000fe200078e0a07 */
[----:B------:R-:W-:Y:S01]  /*0ba0*/  LOP3.LUT R116, R98, 0x8, RZ, 0xfc, !PT ;  /* 0x0000000862747812 */ /* 0x000fe200078efcff */
[----:B------:R-:W-:Y:S01]  /*0bb0*/  IMAD.HI.U32 R5, R6, R13, RZ ;  /* 0x0000000d06057227 */ /* 0x000fe200078e00ff */
[----:B------:R-:W-:Y:S02]  /*0bc0*/  LOP3.LUT R122, R98, 0x10, RZ, 0xfc, !PT ;  /* 0x00000010627a7812 */ /* 0x000fe400078efcff */
[----:B------:R-:W-:Y:S01]  /*0bd0*/  IABS R23, R118 ;  /* 0x0000007600177213 */ /* 0x000fe20000000000 */
[----:B------:R-:W-:Y:S01]  /*0be0*/  IMAD R15, R2, R7, R15 ;  /* 0x00000007020f7224 */ /* 0x000fe200078e020f */
[----:B------:R-:W-:Y:S01]  /*0bf0*/  IABS R21, R116 ;  /* 0x0000007400157213 */ /* 0x000fe20000000000 */
[----:B------:R-:W-:Y:S01]  /*0c00*/  IMAD.HI.U32 R7, R6, R19, RZ ;  /* 0x0000001306077227 */ /* 0x000fe200078e00ff */
[----:B------:R-:W-:-:S02]  /*0c10*/  IABS R29, R122 ;  /* 0x0000007a001d7213 */ /* 0x000fc40000000000 */
[C---:B------:R-:W-:Y:S01]  /*0c20*/  LOP3.LUT R121, R98.reuse, 0xe, RZ, 0xfc, !PT ;  /* 0x0000000e62797812 */ /* 0x040fe200078efcff */
[----:B------:R-:W-:Y:S01]  /*0c30*/  IMAD.MOV R5, RZ, RZ, -R5 ;  /* 0x000000ffff057224 */ /* 0x000fe200078e0a05 */
[----:B------:R-:W-:Y:S01]  /*0c40*/  LEA R3, R3, UR4, 0x7 ;  /* 0x0000000403037c11 */ /* 0x000fe2000f8e38ff */
[----:B------:R-:W-:Y:S01]  /*0c50*/  IMAD.MOV R7, RZ, RZ, -R7 ;  /* 0x000000ffff077224 */ /* 0x000fe200078e0a07 */
[----:B------:R-:W-:Y:S01]  /*0c60*/  LOP3.LUT R123, R98, 0x12, RZ, 0xfc, !PT ;  /* 0x00000012627b7812 */ /* 0x000fe200078efcff */
[----:B------:R-:W-:Y:S01]  /*0c70*/  IMAD R13, R2, R5, R13 ;  /* 0x00000005020d7224 */ /* 0x000fe200078e020d */
[----:B------:R-:W-:Y:S01]  /*0c80*/  IABS R27, R121 ;  /* 0x00000079001b7213 */ /* 0x000fe20000000000 */
[----:B------:R-:W-:Y:S01]  /*0c90*/  IMAD.HI.U32 R5, R6, R17, RZ ;  /* 0x0000001106057227 */ /* 0x000fe200078e00ff */
[----:B------:R-:W-:Y:S01]  /*0ca0*/  LOP3.LUT R124, R98, 0x14, RZ, 0xfc, !PT ;  /* 0x00000014627c7812 */ /* 0x000fe200078efcff */
[----:B------:R-:W-:Y:S01]  /*0cb0*/  USHF.L.U32 UR4, UR14, 0x15, URZ ;  /* 0x000000150e047899 */ /* 0x000fe200080006ff */
[----:B------:R-:W-:Y:S01]  /*0cc0*/  IABS R31, R123 ;  /* 0x0000007b001f7213 */ /* 0x000fe20000000000 */
[----:B------:R-:W-:Y:S01]  /*0cd0*/  IMAD R19, R2, R7, R19 ;  /* 0x0000000702137224 */ /* 0x000fe200078e0213 */
[----:B------:R-:W-:Y:S01]  /*0ce0*/  IABS R33, R124 ;  /* 0x0000007c00217213 */ /* 0x000fe20000000000 */
[----:B------:R-:W-:Y:S01]  /*0cf0*/  IMAD.HI.U32 R7, R6, R25, RZ ;  /* 0x0000001906077227 */ /* 0x000fe200078e00ff */
[C---:B------:R-:W-:Y:S01]  /*0d00*/  LOP3.LUT R125, R98.reuse, 0x16, RZ, 0xfc, !PT ;  /* 0x00000016627d7812 */ /* 0x040fe200078efcff */
[----:B------:R-:W-:Y:S01]  /*0d10*/  ULOP3.LUT UR4, UR4, 0x600000, URZ, 0xc0, !UPT ;  /* 0x0060000004047892 */ /* 0x000fe2000f8ec0ff */
[----:B------:R-:W-:Y:S01]  /*0d20*/  LOP3.LUT R127, R98, 0x1e, RZ, 0xfc, !PT ;  /* 0x0000001e627f7812 */ /* 0x000fe200078efcff */
[----:B------:R-:W-:Y:S01]  /*0d30*/  IMAD.MOV R5, RZ, RZ, -R5 ;  /* 0x000000ffff057224 */ /* 0x000fe200078e0a05 */
[----:B------:R-:W-:Y:S01]  /*0d40*/  IABS R35, R125 ;  /* 0x0000007d00237213 */ /* 0x000fe20000000000 */
[----:B------:R-:W-:Y:S01]  /*0d50*/  IMAD.MOV R7, RZ, RZ, -R7 ;  /* 0x000000ffff077224 */ /* 0x000fe200078e0a07 */
[----:B------:R-:W-:Y:S01]  /*0d60*/  IABS R43, R127 ;  /* 0x0000007f002b7213 */ /* 0x000fe20000000000 */
[C---:B------:R-:W-:Y:S01]  /*0d70*/  IMAD R17, R2.reuse, R5, R17 ;  /* 0x0000000502117224 */ /* 0x040fe200078e0211 */
[----:B------:R-:W-:Y:S01]  /*0d80*/  ISETP.GT.U32.AND P1, PT, R2, R13, PT ;  /* 0x0000000d0200720c */ /* 0x000fe20003f24070 */
[----:B------:R-:W-:Y:S01]  /*0d90*/  IMAD.HI.U32 R5, R6, R23, RZ ;  /* 0x0000001706057227 */ /* 0x000fe200078e00ff */
[----:B------:R-:W-:-:S02]  /*0da0*/  LOP3.LUT R126, R98, 0x18, RZ, 0xfc, !PT ;  /* 0x00000018627e7812 */ /* 0x000fc400078efcff */
[C---:B------:R-:W-:Y:S01]  /*0db0*/  ISETP.GT.U32.AND P6, PT, R2.reuse, R17, PT ;  /* 0x000000110200720c */ /* 0x040fe20003fc4070 */
[----:B------:R-:W-:Y:S01]  /*0dc0*/  IMAD R25, R2, R7, R25 ;  /* 0x0000000702197224 */ /* 0x000fe200078e0219 */
[----:B------:R-:W-:Y:S01]  /*0dd0*/  IABS R37, R126 ;  /* 0x0000007e00257213 */ /* 0x000fe20000000000 */
[----:B------:R-:W-:Y:S01]  /*0de0*/  IMAD.HI.U32 R8, R6, R21, RZ ;  /* 0x0000001506087227 */ /* 0x000fe200078e00ff */
[C---:B------:R-:W-:Y:S02]  /*0df0*/  LOP3.LUT R128, R98.reuse, 0x1a, RZ, 0xfc, !PT ;  /* 0x0000001a62807812 */ /* 0x040fe400078efcff */
[----:B------:R-:W-:Y:S01]  /*0e00*/  LOP3.LUT R129, R98, 0x1c, RZ, 0xfc, !PT ;  /* 0x0000001c62817812 */ /* 0x000fe200078efcff */
[----:B------:R-:W-:Y:S01]  /*0e10*/  IMAD.HI.U32 R7, R6, R29, RZ ;  /* 0x0000001d06077227 */ /* 0x000fe200078e00ff */
[----:B------:R-:W-:Y:S02]  /*0e20*/  IABS R39, R128 ;  /* 0x0000008000277213 */ /* 0x000fe40000000000 */
[----:B------:R-:W-:Y:S01]  /*0e30*/  IABS R41, R129 ;  /* 0x0000008100297213 */ /* 0x000fe20000000000 */
[----:B------:R-:W-:-:S02]  /*0e40*/  IMAD.MOV R5, RZ, RZ, -R5 ;  /* 0x000000ffff057224 */ /* 0x000fc400078e0a05 */
[----:B------:R-:W-:Y:S02]  /*0e50*/  IMAD.MOV R8, RZ, RZ, -R8 ;  /* 0x000000ffff087224 */ /* 0x000fe400078e0a08 */
[----:B------:R-:W-:Y:S02]  /*0e60*/  IMAD.MOV R7, RZ, RZ, -R7 ;  /* 0x000000ffff077224 */ /* 0x000fe400078e0a07 */
[----:B------:R-:W-:Y:S02]  /*0e70*/  IMAD.IADD R99, R18, 0x1, R3 ;  /* 0x0000000112637824 */ /* 0x000fe400078e0203 */
[----:B------:R-:W-:Y:S02]  /*0e80*/  IMAD R23, R2, R5, R23 ;  /* 0x0000000502177224 */ /* 0x000fe400078e0217 */
[----:B------:R-:W-:-:S04]  /*0e90*/  IMAD.HI.U32 R5, R6, R27, RZ ;  /* 0x0000001b06057227 */ /* 0x000fc800078e00ff */
[C---:B------:R-:W-:Y:S02]  /*0ea0*/  IMAD R21, R2.reuse, R8, R21 ;  /* 0x0000000802157224 */ /* 0x040fe400078e0215 */
[----:B------:R-:W-:Y:S01]  /*0eb0*/  IMAD R29, R2, R7, R29 ;  /* 0x00000007021d7224 */ /* 0x000fe200078e021d */
[----:B------:R-:W-:Y:S01]  /*0ec0*/  IABS R7, R99 ;  /* 0x0000006300077213 */ /* 0x000fe20000000000 */
[----:B------:R-:W-:-:S04]  /*0ed0*/  IMAD.HI.U32 R8, R6, R31, RZ ;  /* 0x0000001f06087227 */ /* 0x000fc800078e00ff */
[----:B------:R-:W-:Y:S02]  /*0ee0*/  IMAD.MOV R5, RZ, RZ, -R5 ;  /* 0x000000ffff057224 */ /* 0x000fe400078e0a05 */
[----:B------:R-:W-:-:S04]  /*0ef0*/  IMAD.HI.U32 R3, R6, R33, RZ ;  /* 0x0000002106037227 */ /* 0x000fc800078e00ff */
[----:B------:R-:W-:Y:S02]  /*0f00*/  IMAD.MOV R8, RZ, RZ, -R8 ;  /* 0x000000ffff087224 */ /* 0x000fe400078e0a08 */
[----:B------:R-:W-:-:S04]  /*0f10*/  IMAD.HI.U32 R4, R4, R7, RZ ;  /* 0x0000000704047227 */ /* 0x000fc800078e00ff */
[C---:B------:R-:W-:Y:S02]  /*0f20*/  IMAD R27, R2.reuse, R5, R27 ;  /* 0x00000005021b7224 */ /* 0x040fe400078e021b */
[----:B------:R-:W-:Y:S02]  /*0f30*/  IMAD.MOV R5, RZ, RZ, -R3 ;  /* 0x000000ffff057224 */ /* 0x000fe400078e0a03 */
[----:B------:R-:W-:Y:S02]  /*0f40*/  IMAD R31, R2, R8, R31 ;  /* 0x00000008021f7224 */ /* 0x000fe400078e021f */
[----:B------:R-:W-:-:S04]  /*0f50*/  IMAD.HI.U32 R3, R6, R35, RZ ;  /* 0x0000002306037227 */ /* 0x000fc800078e00ff */
[----:B------:R-:W-:Y:S02]  /*0f60*/  IMAD.MOV R8, RZ, RZ, -R4 ;  /* 0x000000ffff087224 */ /* 0x000fe400078e0a04 */
[----:B------:R-:W-:Y:S02]  /*0f70*/  IMAD.MOV R9, RZ, RZ, -R3 ;  /* 0x000000ffff097224 */ /* 0x000fe400078e0a03 */
[----:B------:R-:W-:Y:S02]  /*0f80*/  IMAD R3, R14, R8, R7 ;  /* 0x000000080e037224 */ /* 0x000fe400078e0207 */
[----:B------:R-:W-:Y:S02]  /*0f90*/  IMAD R33, R2, R5, R33 ;  /* 0x0000000502217224 */ /* 0x000fe400078e0221 */
[----:B------:R-:W-:Y:S01]  /*0fa0*/  IMAD.HI.U32 R5, R6, R43, RZ ;  /* 0x0000002b06057227 */ /* 0x000fe200078e00ff */
[----:B------:R-:W-:-:S03]  /*0fb0*/  ISETP.GT.U32.AND P0, PT, R14, R3, PT ;  /* 0x000000030e00720c */ /* 0x000fc60003f04070 */
[----:B------:R-:W-:Y:S02]  /*0fc0*/  IMAD.MOV R5, RZ, RZ, -R5 ;  /* 0x000000ffff057224 */ /* 0x000fe400078e0a05 */
[--C-:B------:R-:W-:Y:S02]  /*0fd0*/  @!P1 IMAD.IADD R13, R13, 0x1, -R2.reuse ;  /* 0x000000010d0d9824 */ /* 0x100fe400078e0a02 */
[C---:B------:R-:W-:Y:S02]  /*0fe0*/  IMAD R43, R2.reuse, R5, R43 ;  /* 0x00000005022b7224 */ /* 0x040fe400078e022b */
[----:B------:R-:W-:Y:S01]  /*0ff0*/  @!P6 IMAD.IADD R17, R17, 0x1, -R2 ;  /* 0x000000011111e824 */ /* 0x000fe200078e0a02 */
[C---:B------:R-:W-:Y:S01]  /*1000*/  ISETP.GT.U32.AND P1, PT, R2.reuse, R13, PT ;  /* 0x0000000d0200720c */ /* 0x040fe20003f24070 */
[----:B------:R-:W-:Y:S01]  /*1010*/  IMAD R8, R105, UR10, RZ ;  /* 0x0000000a69087c24 */ /* 0x000fe2000f8e02ff */
[C---:B------:R-:W-:Y:S01]  /*1020*/  ISETP.GT.U32.AND P4, PT, R2.reuse, R43, PT ;  /* 0x0000002b0200720c */ /* 0x040fe20003f84070 */
[----:B------:R-:W-:Y:S01]  /*1030*/  @!P0 IMAD.IADD R3, R3, 0x1, -R14 ;  /* 0x0000000103038824 */ /* 0x000fe200078e0a0e */
[----:B------:R-:W-:Y:S01]  /*1040*/  ISETP.GT.U32.AND P0, PT, R2, R15, PT ;  /* 0x0000000f0200720c */ /* 0x000fe20003f04070 */
[----:B------:R-:W-:-:S03]  /*1050*/  IMAD.HI.U32 R4, R6, R37, RZ ;  /* 0x0000002506047227 */ /* 0x000fc600078e00ff */
[----:B------:R-:W-:Y:S01]  /*1060*/  ISETP.GT.U32.AND P2, PT, R14, R3, PT ;  /* 0x000000030e00720c */ /* 0x000fe20003f44070 */
[----:B------:R-:W-:Y:S02]  /*1070*/  IMAD R5, R45, 0x2, R8 ;  /* 0x000000022d057824 */ /* 0x000fe400078e0208 */
[----:B------:R-:W-:Y:S02]  /*1080*/  IMAD.MOV R4, RZ, RZ, -R4 ;  /* 0x000000ffff047224 */ /* 0x000fe400078e0a04 */
[--C-:B------:R-:W-:Y:S01]  /*1090*/  @!P1 IMAD.IADD R13, R13, 0x1, -R2.reuse ;  /* 0x000000010d0d9824 */ /* 0x100fe200078e0a02 */
[C---:B------:R-:W-:Y:S01]  /*10a0*/  ISETP.GT.U32.AND P1, PT, R2.reuse, R23, PT ;  /* 0x000000170200720c */ /* 0x040fe20003f24070 */
[--C-:B------:R-:W-:Y:S01]  /*10b0*/  @!P4 IMAD.IADD R43, R43, 0x1, -R2.reuse ;  /* 0x000000012b2bc824 */ /* 0x100fe200078e0a02 */
[C---:B------:R-:W-:Y:S01]  /*10c0*/  ISETP.GT.U32.AND P4, PT, R2.reuse, R21, PT ;  /* 0x000000150200720c */ /* 0x040fe20003f84070 */
[----:B------:R-:W-:Y:S01]  /*10d0*/  @!P0 IMAD.IADD R15, R15, 0x1, -R2 ;  /* 0x000000010f0f8824 */ /* 0x000fe200078e0a02 */
[C---:B------:R-:W-:Y:S01]  /*10e0*/  ISETP.GT.U32.AND P0, PT, R2.reuse, R25, PT ;  /* 0x000000190200720c */ /* 0x040fe20003f04070 */
[----:B------:R-:W-:Y:S01]  /*10f0*/  IMAD R7, R45, 0x2, R5 ;  /* 0x000000022d077824 */ /* 0x000fe200078e0205 */
[C---:B------:R-:W-:Y:S01]  /*1100*/  ISETP.GT.U32.AND P5, PT, R2.reuse, R43, PT ;  /* 0x0000002b0200720c */ /* 0x040fe20003fa4070 */
[----:B------:R-:W-:Y:S01]  /*1110*/  @!P2 IMAD.IADD R3, R3, 0x1, -R14 ;  /* 0x000000010303a824 */ /* 0x000fe200078e0a0e */
[C---:B------:R-:W-:Y:S01]  /*1120*/  ISETP.GT.U32.AND P2, PT, R2.reuse, R19, PT ;  /* 0x000000130200720c */ /* 0x040fe20003f44070 */
[C---:B------:R-:W-:Y:S01]  /*1130*/  IMAD R35, R2.reuse, R9, R35 ;  /* 0x0000000902237224 */ /* 0x040fe200078e0223 */
[C---:B------:R-:W-:Y:S01]  /*1140*/  ISETP.GT.U32.AND P6, PT, R2.reuse, R15, PT ;  /* 0x0000000f0200720c */ /* 0x040fe20003fc4070 */
[----:B------:R-:W-:-:S02]  /*1150*/  IMAD R37, R2, R4, R37 ;  /* 0x0000000402257224 */ /* 0x000fc400078e0225 */
[--C-:B------:R-:W-:Y:S01]  /*1160*/  @!P1 IMAD.IADD R23, R23, 0x1, -R2.reuse ;  /* 0x0000000117179824 */ /* 0x100fe200078e0a02 */
[----:B------:R-:W-:Y:S01]  /*1170*/  ISETP.GE.AND P1, PT, R110, RZ, PT ;  /* 0x000000ff6e00720c */ /* 0x000fe20003f26270 */
[--C-:B------:R-:W-:Y:S01]  /*1180*/  @!P4 IMAD.IADD R21, R21, 0x1, -R2.reuse ;  /* 0x000000011515c824 */ /* 0x100fe200078e0a02 */
[----:B------:R-:W-:Y:S01]  /*1190*/  ISETP.GE.AND P4, PT, R98, RZ, PT ;  /* 0x000000ff6200720c */ /* 0x000fe20003f86270 */
[--C-:B------:R-:W-:Y:S01]  /*11a0*/  @!P0 IMAD.IADD R25, R25, 0x1, -R2.reuse ;  /* 0x0000000119198824 */ /* 0x100fe200078e0a02 */
[----:B------:R-:W-:Y:S01]  /*11b0*/  ISETP.GE.AND P0, PT, R112, RZ, PT ;  /* 0x000000ff7000720c */ /* 0x000fe20003f06270 */
[--C-:B------:R-:W-:Y:S01]  /*11c0*/  @!P5 IMAD.IADD R43, R43, 0x1, -R2.reuse ;  /* 0x000000012b2bd824 */ /* 0x100fe200078e0a02 */
[C---:B------:R-:W-:Y:S01]  /*11d0*/  ISETP.GT.U32.AND P5, PT, R2.reuse, R27, PT ;  /* 0x0000001b0200720c */ /* 0x040fe20003fa4070 */
[--C-:B------:R-:W-:Y:S01]  /*11e0*/  @!P2 IMAD.IADD R19, R19, 0x1, -R2.reuse ;  /* 0x000000011313a824 */ /* 0x100fe200078e0a02 */
[C---:B------:R-:W-:Y:S01]  /*11f0*/  ISETP.GT.U32.AND P2, PT, R2.reuse, R17, PT ;  /* 0x000000110200720c */ /* 0x040fe20003f44070 */
[----:B------:R-:W-:Y:S01]  /*1200*/  @!P6 IMAD.IADD R15, R15, 0x1, -R2 ;  /* 0x000000010f0fe824 */ /* 0x000fe200078e0a02 */
[----:B------:R-:W-:Y:S01]  /*1210*/  ISETP.GT.U32.AND P6, PT, R2, R25, PT ;  /* 0x000000190200720c */ /* 0x000fe20003fc4070 */
[----:B------:R-:W-:-:S04]  /*1220*/  IMAD.HI.U32 R4, R6, R39, RZ ;  /* 0x0000002706047227 */ /* 0x000fc800078e00ff */
[----:B------:R-:W-:Y:S02]  /*1230*/  @!P1 IMAD.MOV R15, RZ, RZ, -R15 ;  /* 0x000000ffff0f9224 */ /* 0x000fe400078e0a0f */
[----:B------:R-:W-:Y:S01]  /*1240*/  @!P4 IMAD.MOV R13, RZ, RZ, -R13 ;  /* 0x000000ffff0dc224 */ /* 0x000fe200078e0a0d */
[C---:B------:R-:W-:Y:S01]  /*1250*/  ISETP.GT.U32.AND P4, PT, R2.reuse, R23, PT ;  /* 0x000000170200720c */ /* 0x040fe20003f84070 */
[--C-:B------:R-:W-:Y:S01]  /*1260*/  @!P5 IMAD.IADD R27, R27, 0x1, -R2.reuse ;  /* 0x000000011b1bd824 */ /* 0x100fe200078e0a02 */
[C---:B------:R-:W-:Y:S01]  /*1270*/  ISETP.GT.U32.AND P5, PT, R2.reuse, R19, PT ;  /* 0x000000130200720c */ /* 0x040fe20003fa4070 */
[--C-:B------:R-:W-:Y:S01]  /*1280*/  @!P2 IMAD.IADD R17, R17, 0x1, -R2.reuse ;  /* 0x000000011111a824 */ /* 0x100fe200078e0a02 */
[C---:B------:R-:W-:Y:S01]  /*1290*/  ISETP.GT.U32.AND P2, PT, R2.reuse, R21, PT ;  /* 0x000000150200720c */ /* 0x040fe20003f44070 */
[----:B------:R-:W-:Y:S01]  /*12a0*/  @!P6 IMAD.IADD R25, R25, 0x1, -R2 ;  /* 0x000000011919e824 */ /* 0x000fe200078e0a02 */
[C---:B------:R-:W-:Y:S01]  /*12b0*/  ISETP.GT.U32.AND P1, PT, R2.reuse, R27, PT ;  /* 0x0000001b0200720c */ /* 0x040fe20003f24070 */
[----:B------:R-:W-:Y:S01]  /*12c0*/  @!P0 IMAD.MOV R17, RZ, RZ, -R17 ;  /* 0x000000ffff118224 */ /* 0x000fe200078e0a11 */
[----:B------:R-:W-:Y:S01]  /*12d0*/  ISETP.GT.U32.AND P0, PT, R2, R29, PT ;  /* 0x0000001d0200720c */ /* 0x000fe20003f04070 */
[----:B------:R-:W-:Y:S01]  /*12e0*/  IMAD R9, R45, 0x2, R7 ;  /* 0x000000022d097824 */ /* 0x000fe200078e0207 */
[----:B------:R-:W-:Y:S01]  /*12f0*/  ISETP.GE.AND P6, PT, R114, RZ, PT ;  /* 0x000000ff7200720c */ /* 0x000fe20003fc6270 */
[----:B------:R-:W-:-:S02]  /*1300*/  IMAD.MOV R4, RZ, RZ, -R4 ;  /* 0x000000ffff047224 */ /* 0x000fc400078e0a04 */
[--C-:B------:R-:W-:Y:S01]  /*1310*/  @!P4 IMAD.IADD R23, R23, 0x1, -R2.reuse ;  /* 0x000000011717c824 */ /* 0x100fe200078e0a02 */
[C---:B------:R-:W-:Y:S01]  /*1320*/  ISETP.GT.U32.AND P4, PT, R2.reuse, R35, PT ;  /* 0x000000230200720c */ /* 0x040fe20003f84070 */
[--C-:B------:R-:W-:Y:S01]  /*1330*/  @!P5 IMAD.IADD R19, R19, 0x1, -R2.reuse ;  /* 0x000000011313d824 */ /* 0x100fe200078e0a02 */
[C---:B------:R-:W-:Y:S01]  /*1340*/  ISETP.GT.U32.AND P5, PT, R2.reuse, R31, PT ;  /* 0x0000001f0200720c */ /* 0x040fe20003fa4070 */
[--C-:B------:R-:W-:Y:S01]  /*1350*/  @!P2 IMAD.IADD R21, R21, 0x1, -R2.reuse ;  /* 0x000000011515a824 */ /* 0x100fe200078e0a02 */
[----:B------:R-:W-:Y:S01]  /*1360*/  ISETP.GT.U32.AND P2, PT, R2, R33, PT ;  /* 0x000000210200720c */ /* 0x000fe20003f44070 */
[--C-:B------:R-:W-:Y:S01]  /*1370*/  @!P1 IMAD.IADD R27, R27, 0x1, -R2.reuse ;  /* 0x000000011b1b9824 */ /* 0x100fe200078e0a02 */
[----:B------:R-:W-:Y:S01]  /*1380*/  ISETP.GE.AND P1, PT, R116, RZ, PT ;  /* 0x000000ff7400720c */ /* 0x000fe20003f26270 */
[----:B------:R-:W-:Y:S01]  /*1390*/  @!P0 IMAD.IADD R29, R29, 0x1, -R2 ;  /* 0x000000011d1d8824 */ /* 0x000fe200078e0a02 */
[----:B------:R-:W-:Y:S01]  /*13a0*/  ISETP.GE.AND P0, PT, R118, RZ, PT ;  /* 0x000000ff7600720c */ /* 0x000fe20003f06270 */
[----:B------:R-:W-:-:S02]  /*13b0*/  IMAD R12, R45, 0x2, R9 ;  /* 0x000000022d0c7824 */ /* 0x000fc400078e0209 */
[C---:B------:R-:W-:Y:S01]  /*13c0*/  IMAD R39, R2.reuse, R4, R39 ;  /* 0x0000000402277224 */ /* 0x040fe200078e0227 */
[----:B------:R-:W-:Y:S01]  /*13d0*/  LOP3.LUT R4, R105, 0xa, RZ, 0xfc, !PT ;  /* 0x0000000a69047812 */ /* 0x000fe200078efcff */
[----:B------:R-:W-:Y:S01]  /*13e0*/  @!P6 IMAD.MOV R19, RZ, RZ, -R19 ;  /* 0x000000ffff13e224 */ /* 0x000fe200078e0a13 */
[----:B------:R-:W-:Y:S01]  /*13f0*/  ISETP.GT.U32.AND P6, PT, R2, R29, PT ;  /* 0x0000001d0200720c */ /* 0x000fe20003fc4070 */
[--C-:B------:R-:W-:Y:S01]  /*1400*/  @!P5 IMAD.IADD R31, R31, 0x1, -R2.reuse ;  /* 0x000000011f1fd824 */ /* 0x100fe200078e0a02 */
[----:B------:R-:W-:Y:S01]  /*1410*/  ISETP.GE.AND P5, PT, R120, RZ, PT ;  /* 0x000000ff7800720c */ /* 0x000fe20003fa6270 */
[----:B------:R-:W-:Y:S01]  /*1420*/  @!P2 IMAD.IADD R33, R33, 0x1, -R2 ;  /* 0x000000012121a824 */ /* 0x000fe200078e0a02 */
[----:B------:R-:W-:Y:S01]  /*1430*/  ISETP.GE.AND P2, PT, R121, RZ, PT ;  /* 0x000000ff7900720c */ /* 0x000fe20003f46270 */
[----:B------:R-:W-:Y:S01]  /*1440*/  @!P1 IMAD.MOV R21, RZ, RZ, -R21 ;  /* 0x000000ffff159224 */ /* 0x000fe200078e0a15 */
[----:B------:R-:W-:Y:S01]  /*1450*/  ISETP.GT.U32.AND P1, PT, R2, R31, PT ;  /* 0x0000001f0200720c */ /* 0x000fe20003f24070 */
[----:B------:R-:W-:-:S02]  /*1460*/  IMAD R14, R45, 0x2, R12 ;  /* 0x000000022d0e7824 */ /* 0x000fc400078e020c */
[----:B------:R-:W-:-:S04]  /*1470*/  IMAD.HI.U32 R6, R6, R41, RZ ;  /* 0x0000002906067227 */ /* 0x000fc800078e00ff */
[----:B------:R-:W-:Y:S02]  /*1480*/  IMAD R16, R45, 0x2, R14 ;  /* 0x000000022d107824 */ /* 0x000fe400078e020e */
[----:B------:R-:W-:Y:S01]  /*1490*/  @!P5 IMAD.MOV R25, RZ, RZ, -R25 ;  /* 0x000000ffff19d224 */ /* 0x000fe200078e0a19 */
[C---:B------:R-:W-:Y:S01]  /*14a0*/  ISETP.GT.U32.AND P5, PT, R2.reuse, R37, PT ;  /* 0x000000250200720c */ /* 0x040fe20003fa4070 */
[----:B------:R-:W-:Y:S01]  /*14b0*/  @!P2 IMAD.MOV R27, RZ, RZ, -R27 ;  /* 0x000000ffff1ba224 */ /* 0x000fe200078e0a1b */
[----:B------:R-:W-:Y:S01]  /*14c0*/  ISETP.GT.U32.AND P2, PT, R2, R39, PT ;  /* 0x000000270200720c */ /* 0x000fe20003f44070 */
[--C-:B------:R-:W-:Y:S01]  /*14d0*/  @!P1 IMAD.IADD R31, R31, 0x1, -R2.reuse ;  /* 0x000000011f1f9824 */ /* 0x100fe200078e0a02 */
[----:B------:R-:W-:Y:S01]  /*14e0*/  ISETP.GE.AND P1, PT, R123, RZ, PT ;  /* 0x000000ff7b00720c */ /* 0x000fe20003f26270 */
[----:B------:R-:W-:Y:S02]  /*14f0*/  @!P4 IMAD.IADD R35, R35, 0x1, -R2 ;  /* 0x000000012323c824 */ /* 0x000fe400078e0a02 */
[----:B------:R-:W-:-:S02]  /*1500*/  IMAD R20, R45, 0x4, R16 ;  /* 0x000000042d147824 */ /* 0x000fc400078e0210 */
[----:B------:R-:W-:Y:S01]  /*1510*/  IMAD.MOV R6, RZ, RZ, -R6 ;  /* 0x000000ffff067224 */ /* 0x000fe200078e0a06 */
[----:B------:R-:W-:Y:S01]  /*1520*/  ISETP.GT.U32.AND P4, PT, R2, R35, PT ;  /* 0x000000230200720c */ /* 0x000fe20003f84070 */
[----:B------:R-:W-:Y:S02]  /*1530*/  IMAD R22, R45, 0x2, R20 ;  /* 0x000000022d167824 */ /* 0x000fe400078e0214 */
[----:B------:R-:W-:Y:S01]  /*1540*/  @!P6 IMAD.IADD R29, R29, 0x1, -R2 ;  /* 0x000000011d1de824 */ /* 0x000fe200078e0a02 */
[----:B------:R-:W-:Y:S01]  /*1550*/  ISETP.GE.AND P6, PT, R122, RZ, PT ;  /* 0x000000ff7a00720c */ /* 0x000fe20003fc6270 */
[C---:B------:R-:W-:Y:S01]  /*1560*/  IMAD R41, R2.reuse, R6, R41 ;  /* 0x0000000602297224 */ /* 0x040fe200078e0229 */
[----:B------:R-:W-:Y:S01]  /*1570*/  LOP3.LUT R6, R105, 0x10, RZ, 0xfc, !PT ;  /* 0x0000001069067812 */ /* 0x000fe200078efcff */
[----:B------:R-:W-:Y:S02]  /*1580*/  IMAD R24, R45, 0x2, R22 ;  /* 0x000000022d187824 */ /* 0x000fe400078e0216 */
[--C-:B------:R-:W-:Y:S01]  /*1590*/  @!P2 IMAD.IADD R39, R39, 0x1, -R2.reuse ;  /* 0x000000012727a824 */ /* 0x100fe200078e0a02 */
[----:B------:R-:W-:Y:S01]  /*15a0*/  PLOP3.LUT P2, PT, PT, PT, UP1, 0x80, 0x8 ;  /* 0x000000000008781c */ /* 0x000fe20003f4f018 */
[----:B------:R-:W-:Y:S01]  /*15b0*/  @!P5 IMAD.IADD R37, R37, 0x1, -R2 ;  /* 0x000000012525d824 */ /* 0x000fe200078e0a02 */
[----:B------:R-:W-:Y:S01]  /*15c0*/  ISETP.GT.U32.AND P5, PT, R2, R41, PT ;  /* 0x000000290200720c */ /* 0x000fe20003fa4070 */
[C---:B------:R-:W-:Y:S01]  /*15d0*/  IMAD R26, R45.reuse, 0x2, R24 ;  /* 0x000000022d1a7824 */ /* 0x040fe200078e0218 */
[----:B------:R-:W-:Y:S01]  /*15e0*/  ISETP.LT.AND P2, PT, R6, UR8, P2 ;  /* 0x0000000806007c0c */ /* 0x000fe20009741270 */
[----:B------:R-:W-:Y:S01]  /*15f0*/  @!P1 IMAD.MOV R31, RZ, RZ, -R31 ;  /* 0x000000ffff1f9224 */ /* 0x000fe200078e0a1f */
[----:B------:R-:W-:Y:S01]  /*1600*/  ISETP.GT.U32.AND P1, PT, R2, R39, PT ;  /* 0x000000270200720c */ /* 0x000fe20003f24070 */
[----:B------:R-:W-:Y:S01]  /*1610*/  IMAD R28, R45, 0x2, R26 ;  /* 0x000000022d1c7824 */ /* 0x000fe200078e021a */
[----:B------:R-:W-:Y:S01]  /*1620*/  LEA.HI R6, R0, 0x3e, RZ, 0x1a ;  /* 0x0000003e00067811 */ /* 0x000fe200078fd0ff */
[----:B------:R-:W-:Y:S01]  /*1630*/  @!P4 IMAD.IADD R35, R35, 0x1, -R2 ;  /* 0x000000012323c824 */ /* 0x000fe200078e0a02 */
[----:B------:R-:W-:Y:S01]  /*1640*/  ISETP.GE.AND P4, PT, R125, RZ, PT ;  /* 0x000000ff7d00720c */ /* 0x000fe20003f86270 */
[----:B------:R-:W-:Y:S01]  /*1650*/  @!P6 IMAD.MOV R29, RZ, RZ, -R29 ;  /* 0x000000ffff1de224 */ /* 0x000fe200078e0a1d */
[----:B------:R-:W-:Y:S01]  /*1660*/  ISETP.GT.U32.AND P6, PT, R2, R37, PT ;  /* 0x000000250200720c */ /* 0x000fe20003fc4070 */
[----:B------:R-:W-:-:S02]  /*1670*/  IMAD R30, R45, 0x2, R28 ;  /* 0x000000022d1e7824 */ /* 0x000fc400078e021c */
[----:B------:R-:W-:Y:S02]  /*1680*/  @!P5 IMAD.IADD R41, R41, 0x1, -R2 ;  /* 0x000000012929d824 */ /* 0x000fe400078e0a02 */
[----:B------:R-:W-:Y:S02]  /*1690*/  IMAD R48, R45, 0x2, R30 ;  /* 0x000000022d307824 */ /* 0x000fe400078e021e */
[----:B------:R-:W-:Y:S01]  /*16a0*/  @!P1 IMAD.IADD R39, R39, 0x1, -R2 ;  /* 0x0000000127279824 */ /* 0x000fe200078e0a02 */
[----:B------:R-:W-:Y:S01]  /*16b0*/  ISETP.GE.AND P1, PT, R127, RZ, PT ;  /* 0x000000ff7f00720c */ /* 0x000fe20003f26270 */
[C---:B------:R-:W-:Y:S01]  /*16c0*/  IMAD R32, R45.reuse, 0x4, R48 ;  /* 0x000000042d207824 */ /* 0x040fe200078e0230 */
[C---:B------:R-:W-:Y:S01]  /*16d0*/  ISETP.GT.U32.AND P5, PT, R2.reuse, R41, PT ;  /* 0x000000290200720c */ /* 0x040fe20003fa4070 */
[----:B------:R-:W-:Y:S01]  /*16e0*/  @!P0 IMAD.MOV R23, RZ, RZ, -R23 ;  /* 0x000000ffff178224 */ /* 0x000fe200078e0a17 */
[----:B------:R-:W-:Y:S01]  /*16f0*/  ISETP.GT.U32.AND P0, PT, R2, R33, PT ;  /* 0x000000210200720c */ /* 0x000fe20003f04070 */
[----:B------:R-:W-:Y:S01]  /*1700*/  @!P4 IMAD.MOV R35, RZ, RZ, -R35 ;  /* 0x000000ffff23c224 */ /* 0x000fe200078e0a23 */
[----:B------:R-:W-:Y:S01]  /*1710*/  ISETP.GE.AND P4, PT, R126, RZ, PT ;  /* 0x000000ff7e00720c */ /* 0x000fe20003f86270 */
[----:B------:R-:W-:-:S02]  /*1720*/  IMAD R34, R45, 0x2, R32 ;  /* 0x000000022d227824 */ /* 0x000fc400078e0220 */
[----:B------:R-:W-:Y:S01]  /*1730*/  @!P6 IMAD.IADD R37, R37, 0x1, -R2 ;  /* 0x000000012525e824 */ /* 0x000fe200078e0a02 */
[----:B------:R-:W-:Y:S01]  /*1740*/  ISETP.GE.AND P6, PT, R128, RZ, PT ;  /* 0x000000ff8000720c */ /* 0x000fe20003fc6270 */
[----:B------:R-:W-:Y:S02]  /*1750*/  IMAD R49, R45, 0x2, R34 ;  /* 0x000000022d317824 */ /* 0x000fe400078e0222 */
[----:B------:R-:W-:Y:S01]  /*1760*/  @!P1 IMAD.MOV R43, RZ, RZ, -R43 ;  /* 0x000000ffff2b9224 */ /* 0x000fe200078e0a2b */
[----:B------:R-:W-:Y:S01]  /*1770*/  ISETP.GE.AND P1, PT, R99, RZ, PT ;  /* 0x000000ff6300720c */ /* 0x000fe20003f26270 */
[----:B------:R-:W-:Y:S02]  /*1780*/  IMAD R50, R45, 0x2, R49 ;  /* 0x000000022d327824 */ /* 0x000fe400078e0231 */
[----:B------:R-:W-:Y:S01]  /*1790*/  @!P5 IMAD.IADD R41, R41, 0x1, -R2 ;  /* 0x000000012929d824 */ /* 0x000fe200078e0a02 */
[----:B------:R-:W-:Y:S01]  /*17a0*/  ISETP.NE.AND P5, PT, R10, RZ, PT ;  /* 0x000000ff0a00720c */ /* 0x000fe20003fa5270 */
[----:B------:R-:W-:-:S02]  /*17b0*/  IMAD R36, R45, 0x2, R50 ;  /* 0x000000022d247824 */ /* 0x000fc400078e0232 */
[----:B------:R-:W-:Y:S01]  /*17c0*/  @!P0 IMAD.IADD R33, R33, 0x1, -R2 ;  /* 0x0000000121218824 */ /* 0x000fe200078e0a02 */
[----:B------:R-:W-:Y:S01]  /*17d0*/  ISETP.GE.AND P0, PT, R124, RZ, PT ;  /* 0x000000ff7c00720c */ /* 0x000fe20003f06270 */
[----:B------:R-:W-:Y:S01]  /*17e0*/  @!P4 IMAD.MOV R37, RZ, RZ, -R37 ;  /* 0x000000ffff25c224 */ /* 0x000fe200078e0a25 */
[----:B------:R-:W-:Y:S01]  /*17f0*/  ISETP.GE.AND P4, PT, R129, RZ, PT ;  /* 0x000000ff8100720c */ /* 0x000fe20003f86270 */
[----:B------:R-:W-:Y:S01]  /*1800*/  @!P6 IMAD.MOV R39, RZ, RZ, -R39 ;  /* 0x000000ffff27e224 */ /* 0x000fe200078e0a27 */
[----:B------:R-:W-:Y:S01]  /*1810*/  ISETP.NE.AND P6, PT, R11, RZ, PT ;  /* 0x000000ff0b00720c */ /* 0x000fe20003fc5270 */
[C---:B------:R-:W-:Y:S01]  /*1820*/  IMAD R38, R45.reuse, 0x2, R36 ;  /* 0x000000022d267824 */ /* 0x040fe200078e0224 */
[----:B------:R-:W-:Y:S01]  /*1830*/  LEA.HI R2, R0, 0xe, RZ, 0x1a ;  /* 0x0000000e00027811 */ /* 0x000fe200078fd0ff */
[----:B------:R-:W-:Y:S01]  /*1840*/  IMAD.MOV.U32 R85, RZ, RZ, R3 ;  /* 0x000000ffff557224 */ /* 0x000fe200078e0003 */
[C---:B------:R-:W-:Y:S01]  /*1850*/  SEL R82, R70.reuse, R15, !P6 ;  /* 0x0000000f46527207 */ /* 0x040fe20007000000 */
[C---:B------:R-:W-:Y:S01]  /*1860*/  IMAD R15, R45.reuse, 0x2, R38 ;  /* 0x000000022d0f7824 */ /* 0x040fe200078e0226 */
[C---:B------:R-:W-:Y:S01]  /*1870*/  SEL R90, R70.reuse, R19, !P6 ;  /* 0x00000013465a7207 */ /* 0x040fe20007000000 */
[----:B------:R-:W-:Y:S01]  /*1880*/  @!P1 IMAD.MOV R85, RZ, RZ, -R85 ;  /* 0x000000ffff559224 */ /* 0x000fe200078e0a55 */
[----:B------:R-:W-:Y:S01]  /*1890*/  @!P5 LOP3.LUT R85, RZ, R10, RZ, 0x33, !PT ;  /* 0x0000000aff55d212 */ /* 0x000fe200078e33ff */
[C---:B------:R-:W-:Y:S01]  /*18a0*/  IMAD R10, R45.reuse, 0x4, R15 ;  /* 0x000000042d0a7824 */ /* 0x040fe200078e020f */
[C---:B------:R-:W-:Y:S01]  /*18b0*/  SEL R94, R70.reuse, R23, !P6 ;  /* 0x00000017465e7207 */ /* 0x040fe20007000000 */
[----:B------:R-:W-:Y:S01]  /*18c0*/  @!P0 IMAD.MOV R33, RZ, RZ, -R33 ;  /* 0x000000ffff218224 */ /* 0x000fe200078e0a21 */
[C---:B------:R-:W-:Y:S01]  /*18d0*/  SEL R80, R70.reuse, R13, !P6 ;  /* 0x0000000d46507207 */ /* 0x040fe20007000000 */
[----:B------:R-:W-:Y:S01]  /*18e0*/  @!P4 IMAD.MOV R41, RZ, RZ, -R41 ;  /* 0x000000ffff29c224 */ /* 0x000fe200078e0a29 */
[C---:B------:R-:W-:Y:S01]  /*18f0*/  SEL R88, R70.reuse, R17, !P6 ;  /* 0x0000001146587207 */ /* 0x040fe20007000000 */
[----:B------:R-:W-:Y:S01]  /*1900*/  IMAD R19, R45, 0x2, R10 ;  /* 0x000000022d137824 */ /* 0x000fe200078e020a */
[C---:B------:R-:W-:Y:S01]  /*1910*/  SEL R92, R70.reuse, R21, !P6 ;  /* 0x00000015465c7207 */ /* 0x040fe20007000000 */
[----:B------:R-:W-:Y:S01]  /*1920*/  IMAD R85, R85, UR9, RZ ;  /* 0x0000000955557c24 */ /* 0x000fe2000f8e02ff */
[C---:B------:R-:W-:Y:S01]  /*1930*/  SEL R96, R70.reuse, R25, !P6 ;  /* 0x0000001946607207 */ /* 0x040fe20007000000 */
[C---:B------:R-:W-:Y:S01]  /*1940*/  IMAD R23, R45.reuse, 0x2, R19 ;  /* 0x000000022d177824 */ /* 0x040fe200078e0213 */
[----:B------:R-:W-:Y:S01]  /*1950*/  SEL R100, R70, R27, !P6 ;  /* 0x0000001b46647207 */ /* 0x000fe20007000000 */
[----:B------:R-:W-:Y:S01]  /*1960*/  IMAD R11, R2, UR10, RZ ;  /* 0x0000000a020b7c24 */ /* 0x000fe2000f8e02ff */
[C---:B------:R-:W-:Y:S01]  /*1970*/  SEL R102, R70.reuse, R29, !P6 ;  /* 0x0000001d46667207 */ /* 0x040fe20007000000 */
[----:B------:R-:W-:Y:S01]  /*1980*/  IMAD R2, R45, 0x2, R23 ;  /* 0x000000022d027824 */ /* 0x000fe200078e0217 */
[C---:B------:R-:W-:Y:S01]  /*1990*/  SEL R104, R70.reuse, R31, !P6 ;  /* 0x0000001f46687207 */ /* 0x040fe20007000000 */
[----:B------:R-:W-:Y:S01]  /*19a0*/  IMAD.SHL.U32 R84, R85, 0x2, RZ ;  /* 0x0000000255547824 */ /* 0x000fe200078e00ff */
[C---:B------:R-:W-:Y:S01]  /*19b0*/  SEL R106, R70.reuse, R33, !P6 ;  /* 0x00000021466a7207 */ /* 0x040fe20007000000 */
[C---:B------:R-:W-:Y:S01]  /*19c0*/  IMAD R25, R45.reuse, 0x2, R2 ;  /* 0x000000022d197824 */ /* 0x040fe200078e0202 */
[----:B------:R-:W-:Y:S01]  /*19d0*/  SEL R108, R70, R35, !P6 ;  /* 0x00000023466c7207 */ /* 0x000fe20007000000 */
[----:B------:R-:W-:Y:S01]  /*19e0*/  IMAD R51, R6, UR10, RZ ;  /* 0x0000000a06337c24 */ /* 0x000fe2000f8e02ff */
[C---:B------:R-:W-:Y:S01]  /*19f0*/  SEL R131, R70.reuse, R37, !P6 ;  /* 0x0000002546837207 */ /* 0x040fe20007000000 */
[----:B------:R-:W-:Y:S01]  /*1a00*/  IMAD R6, R45, 0x2, R25 ;  /* 0x000000022d067824 */ /* 0x000fe200078e0219 */
[----:B------:R-:W-:-:S02]  /*1a10*/  SEL R78, R70, R39, !P6 ;  /* 0x00000027464e7207 */ /* 0x000fc40007000000 */
[C---:B------:R-:W-:Y:S02]  /*1a20*/  SEL R76, R70.reuse, R41, !P6 ;  /* 0x00000029464c7207 */ /* 0x040fe40007000000 */
[----:B------:R-:W-:Y:S02]  /*1a30*/  PLOP3.LUT P0, PT, PT, PT, UP1, 0x80, 0x8 ;  /* 0x000000000008781c */ /* 0x000fe40003f0f018 */
[----:B------:R-:W-:Y:S02]  /*1a40*/  SEL R70, R70, R43, !P6 ;  /* 0x0000002b46467207 */ /* 0x000fe40007000000 */
[----:B------:R-:W-:Y:S02]  /*1a50*/  LOP3.LUT P6, RZ, R0, 0x7f, RZ, 0xc0, !PT ;  /* 0x0000007f00ff7812 */ /* 0x000fe400078cc0ff */
[----:B------:R-:W-:Y:S02]  /*1a60*/  ISETP.LT.AND P0, PT, R4, UR8, P0 ;  /* 0x0000000804007c0c */ /* 0x000fe40008701270 */
[----:B------:R-:W-:-:S02]  /*1a70*/  P2R R4, PR, RZ, 0x40 ;  /* 0x00000040ff047803 */ /* 0x000fc40000000000 */
[C---:B------:R-:W-:Y:S02]  /*1a80*/  LEA.HI R3, R0.reuse, 0x1e, RZ, 0x1a ;  /* 0x0000001e00037811 */ /* 0x040fe400078fd0ff */
[----:B------:R-:W-:Y:S02]  /*1a90*/  LEA.HI R4, R0, 0x2e, RZ, 0x1a ;  /* 0x0000002e00047811 */ /* 0x000fe400078fd0ff */
[----:B-----5:R-:W-:Y:S01]  /*1aa0*/  IADD3 R53, P4, PT, R84, UR16, RZ ;  /* 0x0000001054357c10 */ /* 0x020fe2000ff9e0ff */
[----:B------:R-:W-:Y:S02]  /*1ab0*/  IMAD R13, R3, UR10, RZ ;  /* 0x0000000a030d7c24 */ /* 0x000fe4000f8e02ff */
[----:B------:R-:W-:Y:S01]  /*1ac0*/  IMAD R17, R4, UR10, RZ ;  /* 0x0000000a04117c24 */ /* 0x000fe2000f8e02ff */
[----:B------:R-:W-:Y:S09]  /*1ad0*/  BRA.U UP0, `(.L_x_5) ;  /* 0x0000000100187547 */ /* 0x000ff2000b800000 */
[----:B------:R-:W-:Y:S01]  /*1ae0*/  ELECT P1, URZ, PT ;  /* 0x0000000000ff782f */ /* 0x000fe20003820000 */
[----:B------:R-:W-:Y:S01]  /*1af0*/  IMAD.MOV.U32 R2, RZ, RZ, 0x1 ;  /* 0x00000001ff027424 */ /* 0x000fe200078e00ff */
[----:B------:R-:W-:Y:S01]  /*1b00*/  UMOV UR6, 0x40 ;  /* 0x0000004000067882 */ /* 0x000fe20000000000 */
[----:B------:R-:W-:Y:S01]  /*1b10*/  UVIRTCOUNT.DEALLOC.SMPOOL 0x80 ;  /* 0x000000800000784c */ /* 0x000fe20000000000 */
[----:B------:R-:W-:-:S09]  /*1b20*/  ULEA UR6, UR5, UR6, 0x18 ;  /* 0x0000000605067291 */ /* 0x000fd2000f8ec0ff */
[----:B------:R0:W-:Y:S03]  /*1b30*/  @P1 STS.U8 [UR6], R2 ;  /* 0x00000002ff001988 */ /* 0x0001e60008000006 */
.L_x_5:
[----:B------:R-:W-:Y:S01]  /*1b40*/  LEA.HI.X.SX32 R55, R85, UR17, 0x1, P4 ;  /* 0x0000001155377c11 */ /* 0x000fe2000a0f0eff */
[----:B------:R-:W-:Y:S01]  /*1b50*/  UIADD3 UR9, UPT, UPT, UR12, UR4, URZ ;  /* 0x000000040c097290 */ /* 0x000fe2000fffe0ff */
[-C--:B------:R-:W-:Y:S01]  /*1b60*/  LEA R56, P5, R12, R53.reuse, 0x1 ;  /* 0x000000350c387211 */ /* 0x080fe200078a08ff */
[----:B------:R-:W-:Y:S01]  /*1b70*/  IMAD R21, R45, 0x2, R6 ;  /* 0x000000022d157824 */ /* 0x000fe200078e0206 */
[-C--:B------:R-:W-:Y:S01]  /*1b80*/  LEA R58, P1, R20, R53.reuse, 0x1 ;  /* 0x00000035143a7211 */ /* 0x080fe200078208ff */
[----:B------:R-:W-:Y:S01]  /*1b90*/  VOTEU.ALL UP2, P6 ;  /* 0x0000000000ff7886 */ /* 0x000fe20003040000 */
[----:B------:R-:W-:Y:S01]  /*1ba0*/  LEA R62, P4, R14, R53, 0x1 ;  /* 0x000000350e3e7211 */ /* 0x000fe200078808ff */
[----:B------:R-:W1:Y:S01]  /*1bb0*/  LDC.64 R86, c[0x0][0x3a8] ;  /* 0x0000ea00ff567b82 */ /* 0x000e620000000a00 */
[----:B------:R-:W-:Y:S01]  /*1bc0*/  LEA.HI.X.SX32 R57, R12, R55, 0x1, P5 ;  /* 0x000000370c397211 */ /* 0x000fe200028f0eff */
[----:B------:R-:W-:Y:S01]  /*1bd0*/  UMOV UR10, UR15 ;  /* 0x0000000f000a7c82 */ /* 0x000fe20008000000 */
[----:B------:R-:W-:Y:S01]  /*1be0*/  LEA R64, P5, R22, R53, 0x1 ;  /* 0x0000003516407211 */ /* 0x000fe200078a08ff */
[----:B------:R-:W-:Y:S01]  /*1bf0*/  STTM.16dp32bit_t0_t15.x16 tmem[UR9], RZ ;  /* 0x000000ff000079ed */ /* 0x000fe20008a00009 */
[----:B------:R-:W-:Y:S01]  /*1c00*/  STTM.16dp32bit_t16_t31.x16 tmem[UR9+0x10], RZ ;  /* 0x000010ff000079ed */ /* 0x000fe20008a20009 */
[-C--:B------:R-:W-:Y:S01]  /*1c10*/  LEA.HI.X.SX32 R59, R20, R55.reuse, 0x1, P1 ;  /* 0x00000037143b7211 */ /* 0x080fe200008f0eff */
[----:B------:R-:W2:Y:S01]  /*1c20*/  FENCE.VIEW.ASYNC.T ;  /* 0x00000000000073c6 */ /* 0x000ea20000000200 */
[----:B------:R-:W-:Y:S01]  /*1c30*/  LEA.HI.X.SX32 R63, R14, R55, 0x1, P4 ;  /* 0x000000370e3f7211 */ /* 0x000fe200020f0eff */
[----:B--2---:R-:W-:Y:S01]  /*1c40*/  VOTEU.ALL UP3, P6 ;  /* 0x0000000000ff7886 */ /* 0x004fe20003060000 */
[-C--:B------:R-:W-:Y:S01]  /*1c50*/  LEA R66, P1, R28, R53.reuse, 0x1 ;  /* 0x000000351c427211 */ /* 0x080fe200078208ff */
[----:B------:R-:W-:Y:S01]  /*1c60*/  IMAD R18, R18, UR11, RZ ;  /* 0x0000000b12127c24 */ /* 0x000fe2000f8e02ff */
[----:B------:R-:W-:-:S02]  /*1c70*/  LEA R68, P4, R32, R53, 0x1 ;  /* 0x0000003520447211 */ /* 0x000fc400078808ff */
[----:B------:R-:W-:Y:S02]  /*1c80*/  LEA.HI.X.SX32 R65, R22, R55, 0x1, P5 ;  /* 0x0000003716417211 */ /* 0x000fe400028f0eff */
[----:B------:R-:W-:Y:S02]  /*1c90*/  LEA R72, P5, R30, R53, 0x1 ;  /* 0x000000351e487211 */ /* 0x000fe400078a08ff */
[-C--:B------:R-:W-:Y:S02]  /*1ca0*/  LEA.HI.X.SX32 R67, R28, R55.reuse, 0x1, P1 ;  /* 0x000000371c437211 */ /* 0x080fe400008f0eff */
[----:B------:R-:W-:Y:S02]  /*1cb0*/  LEA.HI.X.SX32 R69, R32, R55, 0x1, P4 ;  /* 0x0000003720457211 */ /* 0x000fe400020f0eff */
[-C--:B------:R-:W-:Y:S02]  /*1cc0*/  LEA R74, P1, R34, R53.reuse, 0x1 ;  /* 0x00000035224a7211 */ /* 0x080fe400078208ff */
[----:B------:R-:W-:-:S02]  /*1cd0*/  LEA R46, P4, R36, R53, 0x1 ;  /* 0x00000035242e7211 */ /* 0x000fc400078808ff */
[----:B------:R-:W-:Y:S02]  /*1ce0*/  LEA.HI.X.SX32 R73, R30, R55, 0x1, P5 ;  /* 0x000000371e497211 */ /* 0x000fe400028f0eff */
[----:B------:R-:W-:Y:S02]  /*1cf0*/  LEA R44, P5, R10, R53, 0x1 ;  /* 0x000000350a2c7211 */ /* 0x000fe400078a08ff */
[-C--:B------:R-:W-:Y:S02]  /*1d00*/  LEA.HI.X.SX32 R75, R34, R55.reuse, 0x1, P1 ;  /* 0x00000037224b7211 */ /* 0x080fe400008f0eff */
[----:B------:R-:W-:Y:S02]  /*1d10*/  LEA.HI.X.SX32 R47, R36, R55, 0x1, P4 ;  /* 0x00000037242f7211 */ /* 0x000fe400020f0eff */
[-C--:B------:R-:W-:Y:S02]  /*1d20*/  LEA R42, P1, R38, R53.reuse, 0x1 ;  /* 0x00000035262a7211 */ /* 0x080fe400078208ff */
[----:B0-----:R-:W-:-:S02]  /*1d30*/  LEA R2, P4, R8, R53, 0x1 ;  /* 0x0000003508027211 */ /* 0x001fc400078808ff */
[----:B------:R-:W-:Y:S02]  /*1d40*/  LEA.HI.X.SX32 R45, R10, R55, 0x1, P5 ;  /* 0x000000370a2d7211 */ /* 0x000fe400028f0eff */
[----:B------:R-:W-:Y:S02]  /*1d50*/  LEA RZ, P5, R23, R53, 0x1 ;  /* 0x0000003517ff7211 */ /* 0x000fe400078a08ff */
[-C--:B------:R-:W-:Y:S02]  /*1d60*/  LEA.HI.X.SX32 R43, R38, R55.reuse, 0x1, P1 ;  /* 0x00000037262b7211 */ /* 0x080fe400008f0eff */
[----:B------:R-:W-:Y:S02]  /*1d70*/  LEA.HI.X.SX32 R3, R8, R55, 0x1, P4 ;  /* 0x0000003708037211 */ /* 0x000fe400020f0eff */
[----:B------:R-:W-:Y:S01]  /*1d80*/  LEA R38, P4, R19, R53, 0x1 ;  /* 0x0000003513267211 */ /* 0x000fe200078808ff */
[----:B------:R-:W-:-:S04]  /*1d90*/  @!UP2 UIADD3 UR4, UPT, UPT, -UR7, 0x100000, URZ ;  /* 0x001000000704a890 */ /* 0x000fc8000fffe1ff */
[----:B------:R-:W-:Y:S02]  /*1da0*/  @!UP2 USHF.L.U32 UR5, UR4, 0xb, URZ ;  /* 0x0000000b0405a899 */ /* 0x000fe400080006ff */
[----:B------:R-:W-:Y:S01]  /*1db0*/  @!UP2 USHF.L.U32 UR4, UR4, 0x1, URZ ;  /* 0x000000010404a899 */ /* 0x000fe200080006ff */
[----:B------:R-:W-:Y:S01]  /*1dc0*/  BAR.SYNC.DEFER_BLOCKING 0x0 ;  /* 0x0000000000007b1d */ /* 0x000fe20000010000 */
[----:B------:R-:W-:Y:S02]  /*1dd0*/  LEA.HI.X.SX32 R23, R23, R55, 0x1, P5 ;  /* 0x0000003717177211 */ /* 0x000fe400028f0eff */
[----:B------:R-:W-:Y:S02]  /*1de0*/  LEA RZ, P5, R6, R53, 0x1 ;  /* 0x0000003506ff7211 */ /* 0x000fe400078a08ff */
[----:B------:R-:W-:Y:S02]  /*1df0*/  LEA.HI.X.SX32 R39, R19, R55, 0x1, P4 ;  /* 0x0000003713277211 */ /* 0x000fe400020f0eff */
[----:B------:R-:W-:-:S02]  /*1e00*/  LEA R40, P4, R16, R53, 0x1 ;  /* 0x0000003510287211 */ /* 0x000fc400078808ff */
[C---:B------:R-:W-:Y:S02]  /*1e10*/  LEA RZ, P1, R25.reuse, R53, 0x1 ;  /* 0x0000003519ff7211 */ /* 0x040fe400078208ff */
[----:B------:R-:W-:Y:S02]  /*1e20*/  LEA.HI.X.SX32 R19, R6, R55, 0x1, P5 ;  /* 0x0000003706137211 */ /* 0x000fe400028f0eff */
[----:B------:R-:W-:Y:S02]  /*1e30*/  LEA R36, P5, R24, R53, 0x1 ;  /* 0x0000003518247211 */ /* 0x000fe400078a08ff */
[----:B------:R-:W-:Y:S02]  /*1e40*/  LEA.HI.X.SX32 R41, R16, R55, 0x1, P4 ;  /* 0x0000003710297211 */ /* 0x000fe400020f0eff */
[----:B------:R-:W-:Y:S02]  /*1e50*/  LEA R30, P4, R48, R53, 0x1 ;  /* 0x00000035301e7211 */ /* 0x000fe400078808ff */
[----:B------:R-:W-:-:S02]  /*1e60*/  LEA.HI.X.SX32 R25, R25, R55, 0x1, P1 ;  /* 0x0000003719197211 */ /* 0x000fc400008f0eff */
[----:B------:R-:W-:Y:S02]  /*1e70*/  LEA R4, P1, R5, R53, 0x1 ;  /* 0x0000003505047211 */ /* 0x000fe400078208ff */
[----:B------:R-:W-:Y:S01]  /*1e80*/  LEA.HI.X.SX32 R37, R24, R55, 0x1, P5 ;  /* 0x0000003718257211 */ /* 0x000fe200028f0eff */
[----:B------:R-:W0:Y:S02]  /*1e90*/  FENCE.VIEW.ASYNC.S ;  /* 0x00000000000073c6 */ /* 0x000e240000000000 */
[----:B0-----:R0:W2:Y:S01]  /*1ea0*/  @!UP3 SYNCS.EXCH.64 URZ, [UR10], UR4 ;  /* 0x000000040affb5b2 */ /* 0x0010a20008000100 */
[----:B------:R-:W-:Y:S02]  /*1eb0*/  LEA R32, P5, R49, R53, 0x1 ;  /* 0x0000003531207211 */ /* 0x000fe400078a08ff */
[----:B------:R-:W-:Y:S02]  /*1ec0*/  LEA.HI.X.SX32 R31, R48, R55, 0x1, P4 ;  /* 0x00000037301f7211 */ /* 0x000fe400020f0eff */
[----:B------:R-:W-:-:S02]  /*1ed0*/  LEA RZ, P4, R21, R53, 0x1 ;  /* 0x0000003515ff7211 */ /* 0x000fc400078808ff */
[----:B------:R-:W-:Y:S02]  /*1ee0*/  LEA.HI.X.SX32 R5, R5, R55, 0x1, P1 ;  /* 0x0000003705057211 */ /* 0x000fe400008f0eff */
[----:B------:R-:W-:Y:S02]  /*1ef0*/  LEA R34, P1, R26, R53, 0x1 ;  /* 0x000000351a227211 */ /* 0x000fe400078208ff */
[----:B------:R-:W-:Y:S01]  /*1f00*/  LEA.HI.X.SX32 R33, R49, R55, 0x1, P5 ;  /* 0x0000003731217211 */ /* 0x000fe200028f0eff */
[----:B-1----:R-:W-:Y:S01]  /*1f10*/  IMAD R71, R105, R86, RZ ;  /* 0x0000005669477224 */ /* 0x002fe200078e02ff */
[----:B------:R-:W-:Y:S01]  /*1f20*/  LEA R6, P5, R7, R53, 0x1 ;  /* 0x0000003507067211 */ /* 0x000fe200078a08ff */
[----:B0-----:R-:W0:Y:S01]  /*1f30*/  LDCU UR4, c[0x0][0x3b0] ;  /* 0x00007600ff0477ac */ /* 0x001e220008000800 */
[----:B------:R-:W-:Y:S02]  /*1f40*/  LEA.HI.X.SX32 R21, R21, R55, 0x1, P4 ;  /* 0x0000003715157211 */ /* 0x000fe400020f0eff */
[----:B------:R-:W-:-:S02]  /*1f50*/  LEA R28, P4, R50, R53, 0x1 ;  /* 0x00000035321c7211 */ /* 0x000fc400078808ff */
[----:B------:R-:W-:Y:S02]  /*1f60*/  LEA.HI.X.SX32 R35, R26, R55, 0x1, P1 ;  /* 0x000000371a237211 */ /* 0x000fe400008f0eff */
[----:B------:R-:W-:Y:S02]  /*1f70*/  LEA R26, P1, R15, R53, 0x1 ;  /* 0x000000350f1a7211 */ /* 0x000fe400078208ff */
[----:B------:R-:W-:Y:S02]  /*1f80*/  LEA.HI.X.SX32 R7, R7, R55, 0x1, P5 ;  /* 0x0000003707077211 */ /* 0x000fe400028f0eff */
[----:B------:R-:W-:Y:S02]  /*1f90*/  LEA R8, P5, R9, R53, 0x1 ;  /* 0x0000003509087211 */ /* 0x000fe400078a08ff */
[----:B------:R-:W-:Y:S02]  /*1fa0*/  LEA.HI.X.SX32 R29, R50, R55, 0x1, P4 ;  /* 0x00000037321d7211 */ /* 0x000fe400020f0eff */
[----:B------:R-:W-:-:S02]  /*1fb0*/  LEA R10, P4, R11, R53, 0x1 ;  /* 0x000000350b0a7211 */ /* 0x000fc400078808ff */
[-C--:B------:R-:W-:Y:S02]  /*1fc0*/  LEA.HI.X.SX32 R27, R15, R55.reuse, 0x1, P1 ;  /* 0x000000370f1b7211 */ /* 0x080fe400008f0eff */
[----:B------:R-:W-:Y:S02]  /*1fd0*/  PLOP3.LUT P1, PT, PT, PT, UP1, 0x80, 0x8 ;  /* 0x000000000008781c */ /* 0x000fe40003f2f018 */
[----:B------:R-:W-:Y:S02]  /*1fe0*/  LEA.HI.X.SX32 R9, R9, R55, 0x1, P5 ;  /* 0x0000003709097211 */ /* 0x000fe400028f0eff */
[----:B------:R-:W-:Y:S02]  /*1ff0*/  LEA R12, P5, R13, R53, 0x1 ;  /* 0x000000350d0c7211 */ /* 0x000fe400078a08ff */
[----:B------:R-:W-:Y:S02]  /*2000*/  LEA.HI.X.SX32 R11, R11, R55, 0x1, P4 ;  /* 0x000000370b0b7211 */ /* 0x000fe400020f0eff */
[----:B------:R-:W-:-:S02]  /*2010*/  LEA R14, P4, R17, R53, 0x1 ;  /* 0x00000035110e7211 */ /* 0x000fc400078808ff */
[----:B------:R-:W-:Y:S02]  /*2020*/  ISETP.LT.AND P1, PT, R52, UR8, P1 ;  /* 0x0000000834007c0c */ /* 0x000fe40008f21270 */
[----:B------:R-:W-:Y:S02]  /*2030*/  LEA.HI.X.SX32 R13, R13, R55, 0x1, P5 ;  /* 0x000000370d0d7211 */ /* 0x000fe400028f0eff */
[----:B------:R-:W-:Y:S01]  /*2040*/  PRMT R52, RZ, 0x7610, R52 ;  /* 0x00007610ff347816 */ /* 0x000fe20000000034 */
[----:B--2---:R-:W-:Y:S01]  /*2050*/  BAR.SYNC.DEFER_BLOCKING 0x0 ;  /* 0x0000000000007b1d */ /* 0x004fe20000010000 */
[----:B------:R-:W-:Y:S01]  /*2060*/  LEA R16, P5, R51, R53, 0x1 ;  /* 0x0000003533107211 */ /* 0x000fe200078a08ff */
[----:B------:R-:W-:Y:S01]  /*2070*/  IMAD R71, R86, 0x2, R71 ;  /* 0x0000000256477824 */ /* 0x000fe200078e0247 */
[----:B------:R-:W-:Y:S02]  /*2080*/  LEA.HI.X.SX32 R15, R17, R55, 0x1, P4 ;  /* 0x00000037110f7211 */ /* 0x000fe400020f0eff */
[----:B------:R-:W-:-:S02]  /*2090*/  LOP3.LUT R53, R105, 0x20, RZ, 0xfc, !PT ;  /* 0x0000002069357812 */ /* 0x000fc400078efcff */
[----:B------:R-:W-:Y:S01]  /*20a0*/  PLOP3.LUT P4, PT, PT, PT, UP1, 0x80, 0x8 ;  /* 0x000000000008781c */ /* 0x000fe20003f8f018 */
[C---:B------:R-:W-:Y:S01]  /*20b0*/  IMAD R71, R86.reuse, 0x2, R71 ;  /* 0x0000000256477824 */ /* 0x040fe200078e0247 */
[----:B------:R-:W-:Y:S02]  /*20c0*/  LEA.HI.X.SX32 R17, R51, R55, 0x1, P5 ;  /* 0x0000003733117211 */ /* 0x000fe400028f0eff */
[----:B------:R-:W-:Y:S02]  /*20d0*/  PRMT R54, RZ, 0x7610, R54 ;  /* 0x00007610ff367816 */ /* 0x000fe40000000036 */
[----:B------:R-:W-:Y:S02]  /*20e0*/  ISETP.LT.AND P4, PT, R53, UR8, P4 ;  /* 0x0000000835007c0c */ /* 0x000fe4000a781270 */
[----:B------:R-:W-:Y:S01]  /*20f0*/  LOP3.LUT R51, R105, 0x18, RZ, 0xfc, !PT ;  /* 0x0000001869337812 */ /* 0x000fe200078efcff */
[----:B------:R-:W-:Y:S01]  /*2100*/  IMAD R71, R86, 0x2, R71 ;  /* 0x0000000256477824 */ /* 0x000fe200078e0247 */
[----:B------:R1:W2:Y:S01]  /*2110*/  @P3 LDG.E.U16 R52, desc[UR22][R56.64] ;  /* 0x0000001638343981 */ /* 0x0002a2000c1e1500 */
[----:B------:R-:W-:-:S02]  /*2120*/  PLOP3.LUT P3, PT, PT, PT, UP1, 0x80, 0x8 ;  /* 0x000000000008781c */ /* 0x000fc40003f6f018 */
[C---:B------:R-:W-:Y:S01]  /*2130*/  IMAD R89, R86.reuse, 0x2, R71 ;  /* 0x0000000256597824 */ /* 0x040fe200078e0247 */
[----:B------:R3:W4:Y:S01]  /*2140*/  @P2 LDG.E.U16 R54, desc[UR22][R58.64] ;  /* 0x000000163a362981 */ /* 0x000722000c1e1500 */
[----:B------:R-:W-:Y:S02]  /*2150*/  ISETP.LT.AND P3, PT, R51, UR8, P3 ;  /* 0x0000000833007c0c */ /* 0x000fe40009f61270 */
[----:B------:R-:W-:Y:S02]  /*2160*/  PRMT R55, RZ, 0x7610, R55 ;  /* 0x00007610ff377816 */ /* 0x000fe40000000037 */
[----:B------:R-:W-:Y:S02]  /*2170*/  LOP3.LUT R61, R105, 0x22, RZ, 0xfc, !PT ;  /* 0x00000022693d7812 */ /* 0x000fe400078efcff */
[----:B-1----:R-:W-:Y:S01]  /*2180*/  PRMT R57, RZ, 0x7610, R57 ;  /* 0x00007610ff397816 */ /* 0x002fe20000000039 */
[----:B------:R-:W-:Y:S01]  /*2190*/  IMAD R103, R86, 0x2, R89 ;  /* 0x0000000256677824 */ /* 0x000fe200078e0259 */
[----:B------:R-:W-:Y:S01]  /*21a0*/  PRMT R56, RZ, 0x7610, R56 ;  /* 0x00007610ff387816 */ /* 0x000fe20000000038 */
[----:B------:R-:W5:Y:S01]  /*21b0*/  @P0 LDG.E.U16 R55, desc[UR22][R62.64] ;  /* 0x000000163e370981 */ /* 0x000f62000c1e1500 */
[----:B---3--:R-:W-:-:S02]  /*21c0*/  PRMT R58, RZ, 0x7610, R58 ;  /* 0x00007610ff3a7816 */ /* 0x008fc4000000003a */
[----:B------:R-:W-:Y:S01]  /*21d0*/  PRMT R60, RZ, 0x7610, R60 ;  /* 0x00007610ff3c7816 */ /* 0x000fe2000000003c */
[----:B------:R1:W3:Y:S01]  /*21e0*/  @P1 LDG.E.U16 R57, desc[UR22][R64.64] ;  /* 0x0000001640391981 */ /* 0x0002e2000c1e1500 */
[----:B------:R-:W-:Y:S01]  /*21f0*/  IMAD R91, R86, 0x2, R103 ;  /* 0x00000002565b7824 */ /* 0x000fe200078e0267 */
[C---:B------:R-:W-:Y:S02]  /*2200*/  LOP3.LUT R71, R105.reuse, 0x2a, RZ, 0xfc, !PT ;  /* 0x0000002a69477812 */ /* 0x040fe400078efcff */
[----:B------:R0:W2:Y:S01]  /*2210*/  @P4 LDG.E.U16 R58, desc[UR22][R68.64] ;  /* 0x00000016443a4981 */ /* 0x0000a2000c1e1500 */
[----:B------:R-:W-:Y:S02]  /*2220*/  PLOP3.LUT P4, PT, PT, PT, UP1, 0x80, 0x8 ;  /* 0x000000000008781c */ /* 0x000fe40003f8f018 */
[C---:B------:R-:W-:Y:S01]  /*2230*/  LOP3.LUT R59, R105.reuse, 0x1a, RZ, 0xfc, !PT ;  /* 0x0000001a693b7812 */ /* 0x040fe200078efcff */
[----:B------:R-:W2:Y:S01]  /*2240*/  @P3 LDG.E.U16 R56, desc[UR22][R66.64] ;  /* 0x0000001642383981 */ /* 0x000ea2000c1e1500 */
[----:B------:R-:W-:-:S02]  /*2250*/  LOP3.LUT R20, R105, 0xc, RZ, 0xfc, !PT ;  /* 0x0000000c69147812 */ /* 0x000fc400078efcff */
[C---:B-1----:R-:W-:Y:S01]  /*2260*/  LOP3.LUT R65, R105.reuse, 0x30, RZ, 0xfc, !PT ;  /* 0x0000003069417812 */ /* 0x042fe200078efcff */
[C---:B------:R-:W-:Y:S01]  /*2270*/  IMAD R93, R86.reuse, 0x4, R91 ;  /* 0x00000004565d7824 */ /* 0x040fe200078e025b */
[----:B------:R-:W-:Y:S02]  /*2280*/  LOP3.LUT R63, R105, 0x28, RZ, 0xfc, !PT ;  /* 0x00000028693f7812 */ /* 0x000fe400078efcff */
[----:B------:R-:W-:Y:S02]  /*2290*/  ISETP.LT.AND P4, PT, R65, UR8, P4 ;  /* 0x0000000841007c0c */ /* 0x000fe4000a781270 */
[----:B------:R-:W-:Y:S01]  /*22a0*/  PLOP3.LUT P3, PT, PT, PT, UP1, 0x80, 0x8 ;  /* 0x000000000008781c */ /* 0x000fe20003f6f018 */
[C---:B------:R-:W-:Y:S01]  /*22b0*/  IMAD R95, R86.reuse, 0x2, R93 ;  /* 0x00000002565f7824 */ /* 0x040fe200078e025d */
[----:B------:R-:W-:Y:S02]  /*22c0*/  PRMT R62, RZ, 0x7610, R62 ;  /* 0x00007610ff3e7816 */ /* 0x000fe4000000003e */
[----:B------:R-:W-:Y:S01]  /*22d0*/  ISETP.LT.AND P3, PT, R63, UR8, P3 ;  /* 0x000000083f007c0c */ /* 0x000fe20009f61270 */
[----:B------:R-:W-:Y:S01]  /*22e0*/  IMAD R97, R86, 0x2, R95 ;  /* 0x0000000256617824 */ /* 0x000fe200078e025f */
[----:B------:R-:W-:-:S02]  /*22f0*/  PLOP3.LUT P1, PT, PT, PT, UP1, 0x80, 0x8 ;  /* 0x000000000008781c */ /* 0x000fc40003f2f018 */
[----:B------:R-:W-:Y:S02]  /*2300*/  PLOP3.LUT P2, PT, PT, PT, UP1, 0x80, 0x8 ;  /* 0x000000000008781c */ /* 0x000fe40003f4f018 */
[----:B------:R-:W-:Y:S01]  /*2310*/  LOP3.LUT R81, R105, 0x24, RZ, 0xfc, !PT ;  /* 0x0000002469517812 */ /* 0x000fe200078efcff */
[----:B------:R1:W2:Y:S01]  /*2320*/  @P4 LDG.E.U16 R62, desc[UR22][R44.64] ;  /* 0x000000162c3e4981 */ /* 0x0002a2000c1e1500 */
[----:B------:R-:W-:Y:S02]  /*2330*/  ISETP.LT.AND P1, PT, R61, UR8, P1 ;  /* 0x000000083d007c0c */ /* 0x000fe40008f21270 */
[----:B0-----:R-:W-:Y:S02]  /*2340*/  PRMT R69, RZ, 0x7610, R69 ;  /* 0x00007610ff457816 */ /* 0x001fe40000000045 */
[----:B------:R-:W-:Y:S01]  /*2350*/  PLOP3.LUT P0, PT, PT, PT, UP1, 0x80, 0x8 ;  /* 0x000000000008781c */ /* 0x000fe20003f0f018 */
[----:B------:R-:W2:Y:S01]  /*2360*/  @P3 LDG.E.U16 R60, desc[UR22][R46.64] ;  /* 0x000000162e3c3981 */ /* 0x000ea2000c1e1500 */
[----:B------:R-:W-:-:S02]  /*2370*/  ISETP.LT.AND P2, PT, R20, UR8, P2 ;  /* 0x0000000814007c0c */ /* 0x000fc40009741270 */
[----:B------:R-:W-:Y:S01]  /*2380*/  PRMT R140, RZ, 0x7610, R140 ;  /* 0x00007610ff8c7816 */ /* 0x000fe2000000008c */
[C---:B-1----:R-:W-:Y:S01]  /*2390*/  IMAD R45, R86.reuse, 0x2, R97 ;  /* 0x00000002562d7824 */ /* 0x042fe200078e0261 */
[----:B------:R-:W-:Y:S02]  /*23a0*/  PLOP3.LUT P3, PT, PT, PT, UP1, 0x80, 0x8 ;  /* 0x000000000008781c */ /* 0x000fe40003f6f018 */
[----:B------:R-:W-:Y:S01]  /*23b0*/  PRMT R146, RZ, 0x7610, R146 ;  /* 0x00007610ff927816 */ /* 0x000fe20000000092 */
[----:B------:R-:W-:Y:S01]  /*23c0*/  IMAD R45, R86, 0x2, R45 ;  /* 0x00000002562d7824 */ /* 0x000fe200078e022d */
[----:B------:R-:W-:Y:S01]  /*23d0*/  ISETP.LT.AND P3, PT, R71, UR8, P3 ;  /* 0x0000000847007c0c */ /* 0x000fe20009f61270 */
[----:B------:R0:W2:Y:S01]  /*23e0*/  @P1 LDG.E.U16 R69, desc[UR22][R74.64] ;  /* 0x000000164a451981 */ /* 0x0000a2000c1e1500 */
[----:B------:R-:W-:Y:S01]  /*23f0*/  LEA R48, P5, R18, UR18, 0x1 ;  /* 0x0000001212307c11 */ /* 0x000fe2000f8a08ff */
[C---:B------:R-:W-:Y:S01]  /*2400*/  IMAD R45, R86.reuse, 0x2, R45 ;  /* 0x00000002562d7824 */ /* 0x040fe200078e022d */
[----:B------:R-:W-:Y:S01]  /*2410*/  ISETP.LT.AND P0, PT, R59, UR8, P0 ;  /* 0x000000083b007c0c */ /* 0x000fe20008701270 */
[----:B------:R-:W2:Y:S01]  /*2420*/  @P2 LDG.E.U16 R140, desc[UR22][R40.64] ;  /* 0x00000016288c2981 */ /* 0x000ea2000c1e1500 */
[----:B------:R-:W-:Y:S01]  /*2430*/  PRMT R67, RZ, 0x7610, R67 ;  /* 0x00007610ff437816 */ /* 0x000fe20000000043 */
[----:B------:R-:W-:Y:S01]  /*2440*/  IMAD R45, R86, 0x2, R45 ;  /* 0x00000002562d7824 */ /* 0x000fe200078e022d */
[----:B------:R-:W-:-:S02]  /*2450*/  PLOP3.LUT P4, PT, PT, PT, UP1, 0x80, 0x8 ;  /* 0x000000000008781c */ /* 0x000fc40003f8f018 */
[----:B------:R-:W-:Y:S01]  /*2460*/  LOP3.LUT R79, R105, 0x1c, RZ, 0xfc, !PT ;  /* 0x0000001c694f7812 */ /* 0x000fe200078efcff */
[----:B------:R-:W-:Y:S01]  /*2470*/  IMAD R45, R86, 0x4, R45 ;  /* 0x00000004562d7824 */ /* 0x000fe200078e022d */
[----:B0-----:R-:W-:Y:S02]  /*2480*/  PRMT R75, RZ, 0x7610, R75 ;  /* 0x00007610ff4b7816 */ /* 0x001fe4000000004b */
[----:B------:R-:W-:Y:S01]  /*2490*/  LEA.HI.X.SX32 R49, R18, UR19, 0x1, P5 ;  /* 0x0000001312317c11 */ /* 0x000fe2000a8f0eff */
[C---:B------:R-:W-:Y:S01]  /*24a0*/  IMAD R45, R86.reuse, 0x2, R45 ;  /* 0x00000002562d7824 */ /* 0x040fe200078e022d */
[----:B------:R-:W-:Y:S01]  /*24b0*/  PLOP3.LUT P2, PT, PT, PT, UP1, 0x80, 0x8 ;  /* 0x000000000008781c */ /* 0x000fe20003f4f018 */
[----:B------:R0:W2:Y:S01]  /*24c0*/  @P0 LDG.E.U16 R67, desc[UR22][R72.64] ;  /* 0x0000001648430981 */ /* 0x0000a2000c1e1500 */
[----:B------:R-:W1:Y:S01]  /*24d0*/  LDCU.64 UR18, c[0x0][0x380] ;  /* 0x00007000ff1277ac */ /* 0x000e620008000a00 */
[C---:B------:R-:W-:Y:S02]  /*24e0*/  IMAD R45, R86.reuse, 0x2, R45 ;  /* 0x00000002562d7824 */ /* 0x040fe400078e022d */
[----:B------:R-:W2:Y:S01]  /*24f0*/  @P3 LDG.E.U16 R75, desc[UR22][R42.64] ;  /* 0x000000162a4b3981 */ /* 0x000ea2000c1e1500 */
[----:B------:R-:W-:Y:S01]  /*2500*/  PLOP3.LUT P3, PT, PT, PT, UP1, 0x80, 0x8 ;  /* 0x000000000008781c */ /* 0x000fe20003f6f018 */
[----:B------:R-:W-:-:S03]  /*2510*/  IMAD R45, R86, 0x2, R45 ;  /* 0x00000002562d7824 */ /* 0x000fc600078e022d */
[----:B------:R-:W-:Y:S01]  /*2520*/  ISETP.LT.AND P3, PT, R81, UR8, P3 ;  /* 0x0000000851007c0c */ /* 0x000fe20009f61270 */
[----:B------:R-:W-:Y:S01]  /*2530*/  IMAD R45, R86, 0x2, R45 ;  /* 0x00000002562d7824 */ /* 0x000fe200078e022d */
[----:B0-----:R-:W-:-:S03]  /*2540*/  LOP3.LUT R73, R105, 0x32, RZ, 0xfc, !PT ;  /* 0x0000003269497812 */ /* 0x001fc600078efcff */
[C---:B------:R-:W-:Y:S01]  /*2550*/  IMAD R45, R86.reuse, 0x2, R45 ;  /* 0x00000002562d7824 */ /* 0x040fe200078e022d */
[----:B------:R-:W-:Y:S02]  /*2560*/  ISETP.LT.AND P4, PT, R73, UR8, P4 ;  /* 0x0000000849007c0c */ /* 0x000fe4000a781270 */
[----:B------:R-:W-:Y:S01]  /*2570*/  ISETP.LT.AND P2, PT, R79, UR8, P2 ;  /* 0x000000084f007c0c */ /* 0x000fe20009741270 */
[----:B------:R-:W-:-:S04]  /*2580*/  IMAD R45, R86, 0x2, R45 ;  /* 0x00000002562d7824 */ /* 0x000fc800078e022d */
[----:B------:R-:W2:Y:S01]  /*2590*/  @P3 LDG.E.U16 R146, desc[UR22][R32.64] ;  /* 0x0000001620923981 */ /* 0x000ea2000c1e1500 */
[----:B------:R-:W-:Y:S01]  /*25a0*/  PLOP3.LUT P3, PT, PT, PT, UP1, 0x80, 0x8 ;  /* 0x000000000008781c */ /* 0x000fe20003f6f018 */
[C---:B------:R-:W-:Y:S01]  /*25b0*/  IMAD R45, R86.reuse, 0x4, R45 ;  /* 0x00000004562d7824 */ /* 0x040fe200078e022d */
[----:B------:R-:W-:Y:S02]  /*25c0*/  PRMT R77, RZ, 0x7610, R77 ;  /* 0x00007610ff4d7816 */ /* 0x000fe4000000004d */
[C---:B------:R-:W-:Y:S01]  /*25d0*/  ISETP.LT.AND P3, PT, R105.reuse, UR8, P3 ;  /* 0x0000000869007c0c */ /* 0x040fe20009f61270 */
[C---:B------:R-:W-:Y:S01]  /*25e0*/  IMAD R45, R86.reuse, 0x2, R45 ;  /* 0x00000002562d7824 */ /* 0x040fe200078e022d */
[----:B------:R-:W-:Y:S02]  /*25f0*/  PRMT R144, RZ, 0x7610, R144 ;  /* 0x00007610ff907816 */ /* 0x000fe40000000090 */
[----:B------:R-:W2:Y:S01]  /*2600*/  @P4 LDG.E.U16 R77, desc[UR22][R38.64] ;  /* 0x00000016264d4981 */ /* 0x000ea2000c1e1500 */
[----:B------:R-:W-:Y:S01]  /*2610*/  PRMT R66, RZ, 0x7610, R66 ;  /* 0x00007610ff427816 */ /* 0x000fe20000000042 */
[----:B------:R-:W-:Y:S01]  /*2620*/  IMAD R45, R86, 0x2, R45 ;  /* 0x00000002562d7824 */ /* 0x000fe200078e022d */
[----:B------:R-:W-:Y:S01]  /*2630*/  LOP3.LUT R107, R105, 0x38, RZ, 0xfc, !PT ;  /* 0x00000038696b7812 */ /* 0x000fe200078efcff */
[----:B------:R0:W2:Y:S01]  /*2640*/  @P2 LDG.E.U16 R144, desc[UR22][R30.64] ;  /* 0x000000161e902981 */ /* 0x0000a2000c1e1500 */
[----:B------:R-:W-:-:S02]  /*2650*/  PLOP3.LUT P4, PT, PT, PT, UP1, 0x80, 0x8 ;  /* 0x000000000008781c */ /* 0x000fc40003f8f018 */
[C---:B------:R-:W-:Y:S02]  /*2660*/  LOP3.LUT R20, R105.reuse, 0x16, RZ, 0xfc, !PT ;  /* 0x0000001669147812 */ /* 0x040fe400078efcff */
[----:B------:R-:W-:Y:S01]  /*2670*/  PLOP3.LUT P0, PT, PT, PT, UP1, 0x80, 0x8 ;  /* 0x000000000008781c */ /* 0x000fe20003f0f018 */
[----:B------:R-:W2:Y:S01]  /*2680*/  @P3 LDG.E.U16 R66, desc[UR22][R2.64] ;  /* 0x0000001602423981 */ /* 0x000ea2000c1e1500 */
[----:B------:R-:W-:Y:S02]  /*2690*/  LOP3.LUT R83, R105, 0x2c, RZ, 0xfc, !PT ;  /* 0x0000002c69537812 */ /* 0x000fe400078efcff */
[----:B------:R-:W-:Y:S01]  /*26a0*/  PLOP3.LUT P2, PT, PT, PT, UP1, 0x80, 0x8 ;  /* 0x000000000008781c */ /* 0x000fe20003f4f018 */
[----:B0-----:R-:W-:Y:S01]  /*26b0*/  IMAD R31, R86, 0x2, R45 ;  /* 0x00000002561f7824 */ /* 0x001fe200078e022d */
[----:B------:R-:W-:Y:S02]  /*26c0*/  ISETP.LT.AND P4, PT, R107, UR8, P4 ;  /* 0x000000086b007c0c */ /* 0x000fe4000a781270 */
[----:B------:R-:W-:-:S02]  /*26d0*/  LOP3.LUT R18, R105, 0x14, RZ, 0xfc, !PT ;  /* 0x0000001469127812 */ /* 0x000fc400078efcff */
[----:B------:R-:W-:Y:S02]  /*26e0*/  PLOP3.LUT P1, PT, PT, PT, UP1, 0x80, 0x8 ;  /* 0x000000000008781c */ /* 0x000fe40003f2f018 */
[----:B------:R-:W-:Y:S01]  /*26f0*/  ISETP.LT.AND P0, PT, R20, UR8, P0 ;  /* 0x0000000814007c0c */ /* 0x000fe20008701270 */
[----:B------:R-:W-:Y:S01]  /*2700*/  IMAD R33, R86, 0x2, R31 ;  /* 0x0000000256217824 */ /* 0x000fe200078e021f */
[----:B------:R-:W-:Y:S02]  /*2710*/  ISETP.LT.AND P2, PT, R83, UR8, P2 ;  /* 0x0000000853007c0c */ /* 0x000fe40009741270 */
[----:B-1----:R-:W-:Y:S02]  /*2720*/  IADD3 R20, P3, PT, R84, UR18, RZ ;  /* 0x0000001254147c10 */ /* 0x002fe4000ff7e0ff */
[----:B------:R-:W-:Y:S02]  /*2730*/  ISETP.LT.AND P1, PT, R18, UR8, P1 ;  /* 0x0000000812007c0c */ /* 0x000fe40008f21270 */
[----:B------:R-:W-:Y:S01]  /*2740*/  PRMT R50, RZ, 0x7610, R50 ;  /* 0x00007610ff327816 */ /* 0x000fe20000000032 */
[----:B------:R-:W-:Y:S01]  /*2750*/  IMAD R24, R33, 0x2, R20 ;  /* 0x0000000221187824 */ /* 0x000fe200078e0214 */
[----:B------:R-:W-:-:S02]  /*2760*/  PRMT R148, RZ, 0x7610, R148 ;  /* 0x00007610ff947816 */ /* 0x000fc40000000094 */
[----:B------:R-:W-:Y:S02]  /*2770*/  PRMT R115, RZ, 0x7610, R115 ;  /* 0x00007610ff737816 */ /* 0x000fe40000000073 */
[----:B------:R-:W-:Y:S01]  /*2780*/  PRMT R142, RZ, 0x7610, R142 ;  /* 0x00007610ff8e7816 */ /* 0x000fe2000000008e */
[----:B------:R-:W3:Y:S01]  /*2790*/  @P4 LDG.E.U16 R50, desc[UR22][R24.64] ;  /* 0x0000001618324981 */ /* 0x000ee2000c1e1500 */
[C---:B------:R-:W-:Y:S02]  /*27a0*/  LOP3.LUT R111, R105.reuse, 0x3c, RZ, 0xfc, !PT ;  /* 0x0000003c696f7812 */ /* 0x040fe400078efcff */
[----:B------:R-:W-:Y:S01]  /*27b0*/  PLOP3.LUT P4, PT, PT, PT, UP1, 0x80, 0x8 ;  /* 0x000000000008781c */ /* 0x000fe20003f8f018 */
[----:B------:R0:W3:Y:S01]  /*27c0*/  @P2 LDG.E.U16 R148, desc[UR22][R26.64] ;  /* 0x000000161a942981 */ /* 0x0000e2000c1e1500 */
[----:B------:R-:W-:Y:S01]  /*27d0*/  IMAD R33, R86, 0x2, R33 ;  /* 0x0000000256217824 */ /* 0x000fe200078e0221 */
[----:B------:R-:W-:Y:S02]  /*27e0*/  LOP3.LUT R101, R105, 0x26, RZ, 0xfc, !PT ;  /* 0x0000002669657812 */ /* 0x000fe400078efcff */
[----:B------:R-:W4:Y:S01]  /*27f0*/  @P0 LDG.E.U16 R115, desc[UR22][R34.64] ;  /* 0x0000001622730981 */ /* 0x000f22000c1e1500 */
[----:B------:R-:W-:-:S02]  /*2800*/  PLOP3.LUT P0, PT, PT, PT, UP1, 0x80, 0x8 ;  /* 0x000000000008781c */ /* 0x000fc40003f0f018 */
[----:B------:R-:W-:Y:S01]  /*2810*/  LOP3.LUT R18, R105, 0x2, RZ, 0xfc, !PT ;  /* 0x0000000269127812 */ /* 0x000fe200078efcff */
[----:B------:R-:W5:Y:S01]  /*2820*/  @P1 LDG.E.U16 R142, desc[UR22][R36.64] ;  /* 0x00000016248e1981 */ /* 0x000f62000c1e1500 */
[----:B0-----:R-:W-:Y:S02]  /*2830*/  LEA.HI.X.SX32 R26, R85, UR19, 0x1, P3 ;  /* 0x00000013551a7c11 */ /* 0x001fe400098f0eff */
[----:B------:R-:W-:Y:S02]  /*2840*/  ISETP.LT.AND P3, PT, R111, UR8, P4 ;  /* 0x000000086f007c0c */ /* 0x000fe4000a761270 */
[----:B------:R-:W-:Y:S01]  /*2850*/  PLOP3.LUT P1, PT, PT, PT, UP1, 0x80, 0x8 ;  /* 0x000000000008781c */ /* 0x000fe20003f2f018 */
[----:B------:R-:W-:Y:S01]  /*2860*/  IMAD R25, R86, 0x2, R33 ;  /* 0x0000000256197824 */ /* 0x000fe200078e0221 */
[----:B------:R-:W-:Y:S01]  /*2870*/  ISETP.LT.AND P0, PT, R101, UR8, P0 ;  /* 0x0000000865007c0c */ /* 0x000fe20008701270 */
[--C-:B------:R-:W-:Y:S01]  /*2880*/  IMAD R22, R45, 0x2, R20.reuse ;  /* 0x000000022d167824 */ /* 0x100fe200078e0214 */
[----:B------:R-:W-:Y:S01]  /*2890*/  ISETP.LT.AND P1, PT, R18, UR8, P1 ;  /* 0x0000000812007c0c */ /* 0x000fe20008f21270 */
[--C-:B------:R-:W-:Y:S01]  /*28a0*/  IMAD R18, R33, 0x2, R20.reuse ;  /* 0x0000000221127824 */ /* 0x100fe200078e0214 */
[----:B------:R-:W-:Y:S01]  /*28b0*/  LEA R24, P5, R31, R20, 0x1 ;  /* 0x000000141f187211 */ /* 0x000fe200078a08ff */
[----:B------:R-:W-:Y:S01]  /*28c0*/  IMAD R20, R25, 0x2, R20 ;  /* 0x0000000219147824 */ /* 0x000fe200078e0214 */
[----:B------:R-:W-:-:S02]  /*28d0*/  PRMT R152, RZ, 0x7610, R152 ;  /* 0x00007610ff987816 */ /* 0x000fc40000000098 */
[----:B------:R-:W-:Y:S02]  /*28e0*/  PRMT R117, RZ, 0x7610, R117 ;  /* 0x00007610ff757816 */ /* 0x000fe40000000075 */
[----:B------:R-:W-:Y:S02]  /*28f0*/  LEA.HI.X.SX32 R25, R31, R26, 0x1, P5 ;  /* 0x0000001a1f197211 */ /* 0x000fe400028f0eff */
[----:B------:R0:W5:Y:S01]  /*2900*/  @P3 LDG.E.U16 R152, desc[UR22][R20.64] ;  /* 0x0000001614983981 */ /* 0x000162000c1e1500 */
[C---:B------:R-:W-:Y:S02]  /*2910*/  LOP3.LUT R113, R105.reuse, 0x36, RZ, 0xfc, !PT ;  /* 0x0000003669717812 */ /* 0x040fe400078efcff */
[----:B------:R-:W-:Y:S01]  /*2920*/  PLOP3.LUT P4, PT, PT, PT, UP1, 0x80, 0x8 ;  /* 0x000000000008781c */ /* 0x000fe20003f8f018 */
[----:B------:R-:W5:Y:S01]  /*2930*/  @P0 LDG.E.U16 R117, desc[UR22][R28.64] ;  /* 0x000000161c750981 */ /* 0x000f62000c1e1500 */
[----:B------:R-:W-:Y:S02]  /*2940*/  LOP3.LUT R26, R105, 0x4, RZ, 0xfc, !PT ;  /* 0x00000004691a7812 */ /* 0x000fe400078efcff */
[----:B------:R-:W-:-:S02]  /*2950*/  PLOP3.LUT P3, PT, PT, PT, UP1, 0x80, 0x8 ;  /* 0x000000000008781c */ /* 0x000fc40003f6f018 */
[----:B------:R-:W-:Y:S02]  /*2960*/  ISETP.LT.AND P4, PT, R113, UR8, P4 ;  /* 0x0000000871007c0c */ /* 0x000fe4000a781270 */
[----:B------:R-:W-:Y:S02]  /*2970*/  ISETP.LT.AND P3, PT, R26, UR8, P3 ;  /* 0x000000081a007c0c */ /* 0x000fe40009f61270 */
[C---:B------:R-:W-:Y:S02]  /*2980*/  LOP3.LUT R109, R105.reuse, 0x3a, RZ, 0xfc, !PT ;  /* 0x0000003a696d7812 */ /* 0x040fe400078efcff */
[----:B------:R-:W-:Y:S02]  /*2990*/  PLOP3.LUT P0, PT, PT, PT, UP1, 0x80, 0x8 ;  /* 0x000000000008781c */ /* 0x000fe40003f0f018 */
[----:B------:R-:W-:Y:S02]  /*29a0*/  LOP3.LUT R64, R105, 0x34, RZ, 0xfc, !PT ;  /* 0x0000003469407812 */ /* 0x000fe400078efcff */
[----:B------:R-:W-:-:S02]  /*29b0*/  PLOP3.LUT P2, PT, PT, PT, UP1, 0x80, 0x8 ;  /* 0x000000000008781c */ /* 0x000fc40003f4f018 */
[----:B------:R-:W-:Y:S02]  /*29c0*/  ISETP.LT.AND P0, PT, R109, UR8, P0 ;  /* 0x000000086d007c0c */ /* 0x000fe40008701270 */
[----:B------:R-:W-:Y:S02]  /*29d0*/  PRMT R119, RZ, 0x7610, R119 ;  /* 0x00007610ff777816 */ /* 0x000fe40000000077 */
[----:B------:R-:W-:Y:S01]  /*29e0*/  PRMT R130, RZ, 0x7610, R130 ;  /* 0x00007610ff827816 */ /* 0x000fe20000000082 */
[----:B------:R-:W-:Y:S01]  /*29f0*/  IMAD R90, R90, UR4, RZ ;  /* 0x000000045a5a7c24 */ /* 0x000fe2000f8e02ff */
[----:B------:R-:W-:Y:S02]  /*2a00*/  ISETP.LT.AND P2, PT, R64, UR8, P2 ;  /* 0x0000000840007c0c */ /* 0x000fe40009741270 */
[----:B------:R-:W-:Y:S01]  /*2a10*/  PRMT R154, RZ, 0x7610, R154 ;  /* 0x00007610ff9a7816 */ /* 0x000fe2000000009a */
[----:B------:R-:W-:Y:S01]  /*2a20*/  IMAD R82, R82, UR4, RZ ;  /* 0x0000000452527c24 */ /* 0x000fe2000f8e02ff */
[----:B------:R-:W-:Y:S01]  /*2a30*/  PRMT R165, RZ, 0x7610, R165 ;  /* 0x00007610ffa57816 */ /* 0x000fe200000000a5 */
[----:B------:R1:W5:Y:S01]  /*2a40*/  @P4 LDG.E.U16 R119, desc[UR22][R24.64] ;  /* 0x0000001618774981 */ /* 0x000362000c1e1500 */
[----:B------:R-:W-:Y:S01]  /*2a50*/  IMAD R96, R96, UR4, RZ ;  /* 0x0000000460607c24 */ /* 0x000fe2000f8e02ff */
[----:B------:R-:W-:-:S02]  /*2a60*/  PRMT R150, RZ, 0x7610, R150 ;  /* 0x00007610ff967816 */ /* 0x000fc40000000096 */
[----:B------:R-:W5:Y:S01]  /*2a70*/  @P3 LDG.E.U16 R130, desc[UR22][R6.64] ;  /* 0x0000001606823981 */ /* 0x000f62000c1e1500 */
[----:B------:R-:W-:-:S03]  /*2a80*/  IMAD R92, R92, UR4, RZ ;  /* 0x000000045c5c7c24 */ /* 0x000fc6000f8e02ff */
[----:B------:R-:W5:Y:S01]  /*2a90*/  @P1 LDG.E.U16 R154, desc[UR22][R4.64] ;  /* 0x00000016049a1981 */ /* 0x000f62000c1e1500 */
[-C--:B0-----:R-:W-:Y:S02]  /*2aa0*/  LEA R20, P1, R82, R48.reuse, 0x1 ;  /* 0x0000003052147211 */ /* 0x081fe400078208ff */
[----:B-1----:R-:W-:Y:S01]  /*2ab0*/  LEA R24, P3, R90, R48, 0x1 ;  /* 0x000000305a187211 */ /* 0x002fe200078608ff */
[----:B------:R-:W-:Y:S01]  /*2ac0*/  IMAD R80, R80, UR4, RZ ;  /* 0x0000000450507c24 */ /* 0x000fe2000f8e02ff */
[----:B------:R0:W5:Y:S01]  /*2ad0*/  @P0 LDG.E.U16 R165, desc[UR22][R18.64] ;  /* 0x0000001612a50981 */ /* 0x000162000c1e1500 */
[----:B------:R-:W-:Y:S01]  /*2ae0*/  LEA.HI R27, R0, 0xe, RZ, 0x1a ;  /* 0x0000000e001b7811 */ /* 0x000fe200078fd0ff */
[----:B------:R-:W-:Y:S01]  /*2af0*/  IMAD R104, R104, UR4, RZ ;  /* 0x0000000468687c24 */ /* 0x000fe2000f8e02ff */
[-C--:B------:R-:W-:Y:S01]  /*2b00*/  LEA.HI.X.SX32 R25, R90, R49.reuse, 0x1, P3 ;  /* 0x000000315a197211 */ /* 0x080fe200018f0eff */
[----:B------:R-:W-:Y:S01]  /*2b10*/  IMAD R100, R100, UR4, RZ ;  /* 0x0000000464647c24 */ /* 0x000fe2000f8e02ff */
[----:B------:R-:W-:Y:S01]  /*2b20*/  PLOP3.LUT P0, PT, PT, PT, UP1, 0x80, 0x8 ;  /* 0x000000000008781c */ /* 0x000fe20003f0f018 */
[----:B------:R1:W5:Y:S01]  /*2b30*/  @P2 LDG.E.U16 R150, desc[UR22][R22.64] ;  /* 0x0000001616962981 */ /* 0x000362000c1e1500 */
[----:B------:R-:W-:-:S02]  /*2b40*/  LEA.HI.X.SX32 R21, R82, R49, 0x1, P1 ;  /* 0x0000003152157211 */ /* 0x000fc400008f0eff */
[-C--:B------:R-:W-:Y:S02]  /*2b50*/  LEA R30, P3, R96, R48.reuse, 0x1 ;  /* 0x00000030601e7211 */ /* 0x080fe400078608ff */
[-C--:B------:R-:W-:Y:S01]  /*2b60*/  LEA R26, P1, R92, R48.reuse, 0x1 ;  /* 0x000000305c1a7211 */ /* 0x080fe200078208ff */
[----:B------:R-:W-:Y:S01]  /*2b70*/  IMAD R88, R88, UR4, RZ ;  /* 0x0000000458587c24 */ /* 0x000fe2000f8e02ff */
[----:B------:R-:W-:Y:S02]  /*2b80*/  PLOP3.LUT P2, PT, PT, PT, UP1, 0x80, 0x8 ;  /* 0x000000000008781c */ /* 0x000fe40003f4f018 */
[----:B0-----:R-:W-:Y:S02]  /*2b90*/  LEA R18, P5, R80, R48, 0x1 ;  /* 0x0000003050127211 */ /* 0x001fe400078a08ff */
[----:B-1----:R-:W-:Y:S01]  /*2ba0*/  LOP3.LUT R22, R105, 0x6, RZ, 0xfc, !PT ;  /* 0x0000000669167812 */ /* 0x002fe200078efcff */
[----:B------:R-:W-:Y:S01]  /*2bb0*/  IMAD R131, R131, UR4, RZ ;  /* 0x0000000483837c24 */ /* 0x000fe2000f8e02ff */
[----:B------:R-:W-:-:S02]  /*2bc0*/  ISETP.LT.AND P0, PT, R27, UR8, P0 ;  /* 0x000000081b007c0c */ /* 0x000fc40008701270 */
[-C--:B------:R-:W-:Y:S01]  /*2bd0*/  LEA.HI.X.SX32 R31, R96, R49.reuse, 0x1, P3 ;  /* 0x00000031601f7211 */ /* 0x080fe200018f0eff */
[----:B------:R-:W-:Y:S01]  /*2be0*/  IMAD R106, R106, UR4, RZ ;  /* 0x000000046a6a7c24 */ /* 0x000fe2000f8e02ff */
[-C--:B------:R-:W-:Y:S02]  /*2bf0*/  LEA.HI.X.SX32 R27, R92, R49.reuse, 0x1, P1 ;  /* 0x000000315c1b7211 */ /* 0x080fe400008f0eff */
[-C--:B------:R-:W-:Y:S02]  /*2c00*/  LEA R36, P3, R104, R48.reuse, 0x1 ;  /* 0x0000003068247211 */ /* 0x080fe400078608ff */
[----:B------:R-:W-:Y:S01]  /*2c10*/  LEA R32, P1, R100, R48, 0x1 ;  /* 0x0000003064207211 */ /* 0x000fe200078208ff */
[----:B------:R-:W-:Y:S01]  /*2c20*/  IMAD R94, R94, UR4, RZ ;  /* 0x000000045e5e7c24 */ /* 0x000fe2000f8e02ff */
[----:B------:R-:W-:Y:S02]  /*2c30*/  ISETP.LT.AND P2, PT, R22, UR8, P2 ;  /* 0x0000000816007c0c */ /* 0x000fe40009741270 */
[----:B------:R-:W-:-:S02]  /*2c40*/  LEA.HI.X.SX32 R19, R80, R49, 0x1, P5 ;  /* 0x0000003150137211 */ /* 0x000fc400028f0eff */
[-C--:B------:R-:W-:Y:S02]  /*2c50*/  LEA R22, P5, R88, R48.reuse, 0x1 ;  /* 0x0000003058167211 */ /* 0x080fe400078a08ff */
[-C--:B------:R-:W-:Y:S01]  /*2c60*/  LEA.HI.X.SX32 R37, R104, R49.reuse, 0x1, P3 ;  /* 0x0000003168257211 */ /* 0x080fe200018f0eff */
[----:B------:R-:W-:Y:S01]  /*2c70*/  IMAD R78, R78, UR4, RZ ;  /* 0x000000044e4e7c24 */ /* 0x000fe2000f8e02ff */
[-C--:B------:R-:W-:Y:S02]  /*2c80*/  LEA.HI.X.SX32 R33, R100, R49.reuse, 0x1, P1 ;  /* 0x0000003164217211 */ /* 0x080fe400008f0eff */
[-C--:B------:R-:W-:Y:S02]  /*2c90*/  LEA R42, P3, R131, R48.reuse, 0x1 ;  /* 0x00000030832a7211 */ /* 0x080fe400078608ff */
[----:B------:R-:W-:Y:S01]  /*2ca0*/  LEA R38, P1, R106, R48, 0x1 ;  /* 0x000000306a267211 */ /* 0x000fe200078208ff */
[----:B------:R-:W-:Y:S01]  /*2cb0*/  IMAD R102, R102, UR4, RZ ;  /* 0x0000000466667c24 */ /* 0x000fe2000f8e02ff */
[----:B------:R-:W-:-:S02]  /*2cc0*/  LEA.HI.X.SX32 R23, R88, R49, 0x1, P5 ;  /* 0x0000003158177211 */ /* 0x000fc400028f0eff */
[-C--:B------:R-:W-:Y:S02]  /*2cd0*/  LEA R28, P5, R94, R48.reuse, 0x1 ;  /* 0x000000305e1c7211 */ /* 0x080fe400078a08ff */
[-C--:B------:R-:W-:Y:S02]  /*2ce0*/  LEA.HI.X.SX32 R43, R131, R49.reuse, 0x1, P3 ;  /* 0x00000031832b7211 */ /* 0x080fe400018f0eff */
[-C--:B------:R-:W-:Y:S02]  /*2cf0*/  LEA.HI.X.SX32 R39, R106, R49.reuse, 0x1, P1 ;  /* 0x000000316a277211 */ /* 0x080fe400008f0eff */
[----:B------:R-:W-:Y:S02]  /*2d00*/  PRMT R131, RZ, 0x7610, R131 ;  /* 0x00007610ff837816 */ /* 0x000fe40000000083 */
[----:B------:R-:W-:Y:S01]  /*2d10*/  LEA R44, P1, R78, R48, 0x1 ;  /* 0x000000304e2c7211 */ /* 0x000fe200078208ff */
[----:B------:R-:W-:Y:S01]  /*2d20*/  IMAD R108, R108, UR4, RZ ;  /* 0x000000046c6c7c24 */ /* 0x000fe2000f8e02ff */
[----:B------:R-:W-:-:S02]  /*2d30*/  LEA.HI.X.SX32 R29, R94, R49, 0x1, P5 ;  /* 0x000000315e1d7211 */ /* 0x000fc400028f0eff */
[----:B------:R-:W-:Y:S01]  /*2d40*/  LEA R34, P5, R102, R48, 0x1 ;  /* 0x0000003066227211 */ /* 0x000fe200078a08ff */
[----:B------:R-:W5:Y:S01]  /*2d50*/  @P2 LDG.E.U16 R131, desc[UR22][R8.64] ;  /* 0x0000001608832981 */ /* 0x000f62000c1e1500 */
[----:B------:R-:W-:Y:S02]  /*2d60*/  LEA.HI.X.SX32 R45, R78, R49, 0x1, P1 ;  /* 0x000000314e2d7211 */ /* 0x000fe400008f0eff */
[C---:B------:R-:W-:Y:S02]  /*2d70*/  LEA.HI R68, R0.reuse, 0x1e, RZ, 0x1a ;  /* 0x0000001e00447811 */ /* 0x040fe400078fd0ff */
[C---:B------:R-:W-:Y:S02]  /*2d80*/  LEA.HI R72, R0.reuse, 0x2e, RZ, 0x1a ;  /* 0x0000002e00487811 */ /* 0x040fe400078fd0ff */
[----:B------:R-:W-:Y:S02]  /*2d90*/  LEA.HI R74, R0, 0x3e, RZ, 0x1a ;  /* 0x0000003e004a7811 */ /* 0x000fe400078fd0ff */
[----:B------:R-:W-:-:S02]  /*2da0*/  PLOP3.LUT P4, PT, PT, PT, UP1, 0x80, 0x8 ;  /* 0x000000000008781c */ /* 0x000fc40003f8f018 */
[----:B------:R-:W-:Y:S02]  /*2db0*/  PLOP3.LUT P3, PT, PT, PT, UP1, 0x80, 0x8 ;  /* 0x000000000008781c */ /* 0x000fe40003f6f018 */
[----:B------:R-:W-:Y:S01]  /*2dc0*/  PLOP3.LUT P1, PT, PT, PT, UP1, 0x80, 0x8 ;  /* 0x000000000008781c */ /* 0x000fe20003f2f018 */
[----:B------:R-:W-:Y:S01]  /*2dd0*/  IMAD R76, R76, UR4, RZ ;  /* 0x000000044c4c7c24 */ /* 0x000fe2000f8e02ff */
[----:B------:R-:W-:Y:S02]  /*2de0*/  LEA.HI.X.SX32 R35, R102, R49, 0x1, P5 ;  /* 0x0000003166237211 */ /* 0x000fe400028f0eff */
[----:B------:R-:W-:Y:S02]  /*2df0*/  LOP3.LUT R104, R0, 0x3f, RZ, 0xc0, !PT ;  /* 0x0000003f00687812 */ /* 0x000fe400078ec0ff */
[----:B------:R-:W-:Y:S02]  /*2e00*/  PLOP3.LUT P2, PT, PT, PT, UP1, 0x80, 0x8 ;  /* 0x000000000008781c */ /* 0x000fe40003f4f018 */
[----:B------:R-:W-:-:S02]  /*2e10*/  LEA R40, P5, R108, R48, 0x1 ;  /* 0x000000306c287211 */ /* 0x000fc400078a08ff */
[----:B------:R-:W-:Y:S02]  /*2e20*/  ISETP.LT.AND P4, PT, R68, UR8, P4 ;  /* 0x0000000844007c0c */ /* 0x000fe4000a781270 */
[----:B------:R-:W-:Y:S02]  /*2e30*/  ISETP.LT.AND P3, PT, R72, UR8, P3 ;  /* 0x0000000848007c0c */ /* 0x000fe40009f61270 */
[----:B------:R-:W-:Y:S02]  /*2e40*/  ISETP.LT.AND P1, PT, R74, UR8, P1 ;  /* 0x000000084a007c0c */ /* 0x000fe40008f21270 */
[----:B------:R-:W-:Y:S01]  /*2e50*/  ISETP.LT.AND P2, PT, R104, UR8, P2 ;  /* 0x0000000868007c0c */ /* 0x000fe20009741270 */
[----:B------:R-:W-:Y:S01]  /*2e60*/  IMAD R70, R70, UR4, RZ ;  /* 0x0000000446467c24 */ /* 0x000fe2000f8e02ff */
[----:B------:R-:W-:Y:S02]  /*2e70*/  LEA.HI.X.SX32 R41, R108, R49, 0x1, P5 ;  /* 0x000000316c297211 */ /* 0x000fe400028f0eff */
[----:B------:R-:W-:-:S02]  /*2e80*/  LEA R46, P5, R76, R48, 0x1 ;  /* 0x000000304c2e7211 */ /* 0x000fc400078a08ff */
[----:B------:R-:W-:Y:S02]  /*2e90*/  PRMT R133, RZ, 0x7610, R133 ;  /* 0x00007610ff857816 */ /* 0x000fe40000000085 */
[----:B------:R-:W-:Y:S02]  /*2ea0*/  LEA.HI.X.SX32 R47, R76, R49, 0x1, P5 ;  /* 0x000000314c2f7211 */ /* 0x000fe400028f0eff */
[----:B------:R-:W-:Y:S02]  /*2eb0*/  PRMT R135, RZ, 0x7610, R135 ;  /* 0x00007610ff877816 */ /* 0x000fe40000000087 */
[----:B------:R-:W-:Y:S01]  /*2ec0*/  PRMT R137, RZ, 0x7610, R137 ;  /* 0x00007610ff897816 */ /* 0x000fe20000000089 */
[----:B------:R-:W5:Y:S01]  /*2ed0*/  @P0 LDG.E.U16 R133, desc[UR22][R10.64] ;  /* 0x000000160a850981 */ /* 0x000f62000c1e1500 */
[----:B------:R-:W-:Y:S02]  /*2ee0*/  PRMT R139, RZ, 0x7610, R139 ;  /* 0x00007610ff8b7816 */ /* 0x000fe4000000008b */
[----:B------:R-:W-:Y:S01]  /*2ef0*/  LEA R48, P5, R70, R48, 0x1 ;  /* 0x0000003046307211 */ /* 0x000fe200078a08ff */
[----:B------:R-:W5:Y:S01]  /*2f00*/  @P4 LDG.E.U16 R135, desc[UR22][R12.64] ;  /* 0x000000160c874981 */ /* 0x000f62000c1e1500 */
[----:B------:R-:W-:-:S02]  /*2f10*/  PRMT R141, RZ, 0x7610, R141 ;  /* 0x00007610ff8d7816 */ /* 0x000fc4000000008d */
[----:B------:R-:W-:Y:S01]  /*2f20*/  PRMT R143, RZ, 0x7610, R143 ;  /* 0x00007610ff8f7816 */ /* 0x000fe2000000008f */
[----:B------:R-:W5:Y:S01]  /*2f30*/  @P3 LDG.E.U16 R137, desc[UR22][R14.64] ;  /* 0x000000160e893981 */ /* 0x000f62000c1e1500 */
[----:B------:R-:W-:Y:S02]  /*2f40*/  PRMT R145, RZ, 0x7610, R145 ;  /* 0x00007610ff917816 */ /* 0x000fe40000000091 */
[----:B------:R-:W-:Y:S01]  /*2f50*/  PRMT R147, RZ, 0x7610, R147 ;  /* 0x00007610ff937816 */ /* 0x000fe20000000093 */
[----:B------:R-:W5:Y:S01]  /*2f60*/  @P1 LDG.E.U16 R139, desc[UR22][R16.64] ;  /* 0x00000016108b1981 */ /* 0x000f62000c1e1500 */
[----:B------:R-:W-:Y:S02]  /*2f70*/  PRMT R149, RZ, 0x7610, R149 ;  /* 0x00007610ff957816 */ /* 0x000fe40000000095 */
[----:B------:R-:W-:Y:S01]  /*2f80*/  PRMT R151, RZ, 0x7610, R151 ;  /* 0x00007610ff977816 */ /* 0x000fe20000000097 */
        /* <DEDUP_REMOVED lines=16> */
[----:B------:R-:W-:-:S03]  /*3090*/  LEA.HI.X.SX32 R49, R70, R49, 0x1, P5 ;  /* 0x0000003146317211 */ /* 0x000fc600028f0eff */
[----:B------:R-:W5:Y:S04]  /*30a0*/  @P2 LDG.E.U16 R153, desc[UR22][R36.64] ;  /* 0x0000001624992981 */ /* 0x000f68000c1e1500 */
        /* <DEDUP_REMOVED lines=8> */
[----:B------:R-:W5:Y:S01]  /*3130*/  @P2 LDG.E.U16 R163, desc[UR22][R48.64] ;  /* 0x0000001630a32981 */ /* 0x000f62000c1e1500 */
[----:B------:R-:W-:Y:S01]  /*3140*/  SHF.R.S32.HI R68, RZ, 0x6, R0 ;  /* 0x00000006ff447819 */ /* 0x000fe20000011400 */
[----:B------:R-:W-:-:S04]  /*3150*/  @!UP2 UIADD3 UR4, UPT, UPT, -UR7, 0x100000, URZ ;  /* 0x001000000704a890 */ /* 0x000fc8000fffe1ff */
[----:B------:R-:W-:Y:S02]  /*3160*/  @!UP2 USHF.L.U32 UR5, UR4, 0xb, URZ ;  /* 0x0000000b0405a899 */ /* 0x000fe400080006ff */
[----:B------:R-:W-:Y:S01]  /*3170*/  @!UP2 USHF.L.U32 UR4, UR4, 0x1, URZ ;  /* 0x000000010404a899 */ /* 0x000fe200080006ff */
[----:B------:R-:W-:Y:S01]  /*3180*/  IMAD.SHL.U32 R104, R104, 0x2, RZ ;  /* 0x0000000268687824 */ /* 0x000fe200078e00ff */
[----:B------:R-:W-:Y:S02]  /*3190*/  SGXT R68, R68, 0x1 ;  /* 0x000000014444781a */ /* 0x000fe40000000200 */
[----:B------:R-:W-:Y:S01]  /*31a0*/  SHF.R.S32.HI R70, RZ, 0x1f, R85 ;  /* 0x0000001fff467819 */ /* 0x000fe20000011455 */
[----:B------:R-:W-:Y:S01]  /*31b0*/  VOTEU.ALL UP1, P6 ;  /* 0x0000000000ff7886 */ /* 0x000fe20003020000 */
[----:B------:R-:W-:Y:S02]  /*31c0*/  LOP3.LUT R104, R104, 0x90, R68, 0x78, !PT ;  /* 0x0000009068687812 */ /* 0x000fe400078e7844 */
[----:B------:R-:W-:-:S02]  /*31d0*/  SHF.L.U64.HI R85, R85, 0x1, R70 ;  /* 0x0000000155557819 */ /* 0x000fc40000010246 */
[----:B------:R-:W-:Y:S02]  /*31e0*/  SHF.R.S32.HI R96, RZ, 0x1f, R89 ;  /* 0x0000001fff607819 */ /* 0x000fe40000011459 */
[-C--:B------:R-:W-:Y:S01]  /*31f0*/  LEA R108, P0, R89, R84.reuse, 0x1 ;  /* 0x00000054596c7211 */ /* 0x080fe200078008ff */
[----:B------:R0:W1:Y:S01]  /*3200*/  @!UP1 SYNCS.EXCH.64 URZ, [UR13+0x6008], UR4 ;  /* 0x006008040dff95b2 */ /* 0x0000620008000100 */
[----:B------:R-:W-:Y:S02]  /*3210*/  SHF.R.S32.HI R70, RZ, 0x1f, R103 ;  /* 0x0000001fff467819 */ /* 0x000fe40000011467 */
[----:B------:R-:W-:Y:S02]  /*3220*/  SHF.R.S32.HI R68, RZ, 0x1f, R91 ;  /* 0x0000001fff447819 */ /* 0x000fe4000001145b */
[-C--:B------:R-:W-:Y:S02]  /*3230*/  LEA R88, P1, R103, R84.reuse, 0x1 ;  /* 0x0000005467587211 */ /* 0x080fe400078208ff */
[----:B------:R-:W-:Y:S01]  /*3240*/  LEA R90, P2, R91, R84, 0x1 ;  /* 0x000000545b5a7211 */ /* 0x000fe200078408ff */
[----:B--2---:R2:W-:Y:S01]  /*3250*/  STS.U16 [R104+UR13+0xc00], R56 ;  /* 0x000c003868007988 */ /* 0x0045e2000800040d */
[----:B------:R-:W-:-:S02]  /*3260*/  LEA.HI.X R96, R89, R85, R96, 0x1, P0 ;  /* 0x0000005559607211 */ /* 0x000fc400000f0c60 */
[-C--:B------:R-:W-:Y:S02]  /*3270*/  LEA.HI.X R89, R103, R85.reuse, R70, 0x1, P1 ;  /* 0x0000005567597211 */ /* 0x080fe400008f0c46 */
[----:B------:R-:W-:Y:S02]  /*3280*/  LEA.HI.X R91, R91, R85, R68, 0x1, P2 ;  /* 0x000000555b5b7211 */ /* 0x000fe400010f0c44 */
[----:B------:R-:W-:Y:S02]  /*3290*/  LEA R106, P2, R97, R84, 0x1 ;  /* 0x00000054616a7211 */ /* 0x000fe400078408ff */
[----:B------:R-:W-:Y:S02]  /*32a0*/  LOP3.LUT R103, R105, 0x16, RZ, 0xfc, !PT ;  /* 0x0000001669677812 */ /* 0x000fe400078efcff */
[----:B--2---:R-:W-:Y:S01]  /*32b0*/  SHF.R.S32.HI R56, RZ, 0x1f, R97 ;  /* 0x0000001fff387819 */ /* 0x004fe20000011461 */
[----:B------:R2:W-:Y:S01]  /*32c0*/  STS.U16 [R104+UR13+0x1000], R58 ;  /* 0x0010003a68007988 */ /* 0x0005e2000800040d */
[----:B------:R-:W-:-:S02]  /*32d0*/  LOP3.LUT R102, R104, 0x20, RZ, 0x3c, !PT ;  /* 0x0000002068667812 */ /* 0x000fc400078e3cff */
[----:B------:R-:W-:Y:S01]  /*32e0*/  LEA.HI.X R97, R97, R85, R56, 0x1, P2 ;  /* 0x0000005561617211 */ /* 0x000fe200010f0c38 */
[-C--:B------:R-:W-:Y:S01]  /*32f0*/  IMAD R56, R103, R86.reuse, RZ ;  /* 0x0000005667387224 */ /* 0x080fe200078e02ff */
[----:B------:R0:W-:Y:S01]  /*3300*/  STS.U16 [R104+UR13+0x400], R52 ;  /* 0x0004003468007988 */ /* 0x0001e2000800040d */
[-C--:B------:R-:W-:Y:S02]  /*3310*/  IMAD R59, R59, R86.reuse, RZ ;  /* 0x000000563b3b7224 */ /* 0x080fe400078e02ff */
[----:B--2---:R-:W-:Y:S01]  /*3320*/  IMAD R58, R51, R86, RZ ;  /* 0x00000056333a7224 */ /* 0x004fe200078e02ff */
[----:B---3--:R2:W-:Y:S01]  /*3330*/  STS.U16 [R104+UR13+0x1c00], R50 ;  /* 0x001c003268007988 */ /* 0x0085e2000800040d */
[-C--:B------:R-:W-:Y:S01]  /*3340*/  LEA R92, P0, R93, R84.reuse, 0x1 ;  /* 0x000000545d5c7211 */ /* 0x080fe200078008ff */
[----:B------:R-:W-:Y:S01]  /*3350*/  IMAD.SHL.U32 R51, R56, 0x2, RZ ;  /* 0x0000000238337824 */ /* 0x000fe200078e00ff */
[----:B------:R-:W-:Y:S01]  /*3360*/  LEA R94, P1, R95, R84, 0x1 ;  /* 0x000000545f5e7211 */ /* 0x000fe200078208ff */
[----:B----4-:R3:W-:Y:S01]  /*3370*/  STS.U16 [R104+UR13+0x800], R54 ;  /* 0x0008003668007988 */ /* 0x0107e2000800040d */
[----:B0-----:R-:W-:-:S03]  /*3380*/  SHF.R.S32.HI R52, RZ, 0x1f, R93 ;  /* 0x0000001fff347819 */ /* 0x001fc6000001145d */
[----:B------:R-:W-:Y:S01]  /*3390*/  STS.U16 [R104+UR13+0x1400], R60 ;  /* 0x0014003c68007988 */ /* 0x000fe2000800040d */
[----:B--2---:R-:W-:-:S03]  /*33a0*/  IMAD R50, R53, R86, RZ ;  /* 0x0000005635327224 */ /* 0x004fc600078e02ff */
[----:B------:R0:W-:Y:S01]  /*33b0*/  STS.U16 [R104+UR13+0x1800], R62 ;  /* 0x0018003e68007988 */ /* 0x0001e2000800040d */
[----:B------:R-:W-:Y:S01]  /*33c0*/  IMAD.SHL.U32 R53, R58, 0x2, RZ ;  /* 0x000000023a357824 */ /* 0x000fe200078e00ff */
[----:B---3--:R-:W-:Y:S02]  /*33d0*/  SHF.R.S32.HI R54, RZ, 0x1f, R95 ;  /* 0x0000001fff367819 */ /* 0x008fe4000001145f */
[----:B------:R2:W-:Y:S01]  /*33e0*/  STS.U16 [R104+UR13], R66 ;  /* 0x0000004268007988 */ /* 0x0005e2000800040d */
[----:B------:R-:W-:-:S03]  /*33f0*/  LEA.HI.X R93, R93, R85, R52, 0x1, P0 ;  /* 0x000000555d5d7211 */ /* 0x000fc600000f0c34 */
[----:B-----5:R3:W-:Y:S01]  /*3400*/  STS.U16 [R102+UR13+0x500], R55 ;  /* 0x0005003766007988 */ /* 0x0207e2000800040d */
[-C--:B0-----:R-:W-:Y:S01]  /*3410*/  IMAD R62, R79, R86.reuse, RZ ;  /* 0x000000564f3e7224 */ /* 0x081fe200078e02ff */
[----:B------:R-:W-:Y:S01]  /*3420*/  LEA.HI.X R95, R95, R85, R54, 0x1, P1 ;  /* 0x000000555f5f7211 */ /* 0x000fe200008f0c36 */
[-C--:B------:R-:W-:Y:S02]  /*3430*/  IMAD R82, R64, R86.reuse, RZ ;  /* 0x0000005640527224 */ /* 0x080fe400078e02ff */
[----:B--2---:R-:W-:Y:S01]  /*3440*/  IMAD R66, R61, R86, RZ ;  /* 0x000000563d427224 */ /* 0x004fe200078e02ff */
[----:B------:R0:W-:Y:S01]  /*3450*/  STS.U16 [R102+UR13+0x900], R57 ;  /* 0x0009003966007988 */ /* 0x0001e2000800040d */
[----:B------:R-:W-:Y:S01]  /*3460*/  IMAD.HI R58, R58, 0x2, RZ ;  /* 0x000000023a3a7827 */ /* 0x000fe200078e02ff */
[----:B------:R-:W-:-:S03]  /*3470*/  IADD3 R52, P4, P5, R53, UR18, R84 ;  /* 0x0000001235347c10 */ /* 0x000fc6000fd9e054 */
[C---:B---3--:R-:W-:Y:S02]  /*3480*/  IMAD.SHL.U32 R55, R59.reuse, 0x2, RZ ;  /* 0x000000023b377824 */ /* 0x048fe400078e00ff */
[----:B------:R-:W-:-:S04]  /*3490*/  IMAD.HI R60, R59, 0x2, RZ ;  /* 0x000000023b3c7827 */ /* 0x000fc800078e02ff */
[----:B------:R-:W-:Y:S01]  /*34a0*/  IMAD.HI R56, R56, 0x2, RZ ;  /* 0x0000000238387827 */ /* 0x000fe200078e02ff */
[----:B------:R-:W-:-:S03]  /*34b0*/  IADD3 R54, P2, P3, R55, UR18, R84 ;  /* 0x0000001237367c10 */ /* 0x000fc6000fb5e054 */
[C---:B------:R-:W-:Y:S02]  /*34c0*/  IMAD.SHL.U32 R59, R50.reuse, 0x2, RZ ;  /* 0x00000002323b7824 */ /* 0x040fe400078e00ff */
[----:B------:R-:W-:Y:S01]  /*34d0*/  IMAD.HI R64, R50, 0x2, RZ ;  /* 0x0000000232407827 */ /* 0x000fe200078e02ff */
[----:B------:R-:W-:-:S03]  /*34e0*/  IADD3 R50, P0, P1, R51, UR18, R84 ;  /* 0x0000001233327c10 */ /* 0x000fc6000f91e054 */
[-C--:B------:R-:W-:Y:S02]  /*34f0*/  IMAD R70, R101, R86.reuse, RZ ;  /* 0x0000005665467224 */ /* 0x080fe400078e02ff */
[----:B0-----:R-:W-:Y:S02]  /*3500*/  IMAD.SHL.U32 R57, R62, 0x2, RZ ;  /* 0x000000023e397824 */ /* 0x001fe400078e00ff */
[-C--:B------:R-:W-:Y:S02]  /*3510*/  IMAD R68, R81, R86.reuse, RZ ;  /* 0x0000005651447224 */ /* 0x080fe400078e02ff */
[----:B------:R-:W-:Y:S01]  /*3520*/  IMAD.SHL.U32 R61, R66, 0x2, RZ ;  /* 0x00000002423d7824 */ /* 0x000fe200078e00ff */
[--C-:B------:R-:W-:Y:S01]  /*3530*/  IADD3.X R53, PT, PT, R58, UR19, R85.reuse, P4, P5 ;  /* 0x000000133a357c10 */ /* 0x100fe2000a7ea455 */
[-C--:B------:R-:W-:Y:S01]  /*3540*/  IMAD R72, R63, R86.reuse, RZ ;  /* 0x000000563f487224 */ /* 0x080fe200078e02ff */
[----:B------:R-:W-:Y:S01]  /*3550*/  IADD3.X R51, PT, PT, R56, UR19, R85, P0, P1 ;  /* 0x0000001338337c10 */ /* 0x000fe200087e2455 */
[-C--:B------:R-:W-:Y:S01]  /*3560*/  IMAD R78, R65, R86.reuse, RZ ;  /* 0x00000056414e7224 */ /* 0x080fe200078e02ff */
[--C-:B------:R-:W-:Y:S01]  /*3570*/  IADD3 R58, P4, P5, R59, UR18, R84.reuse ;  /* 0x000000123b3a7c10 */ /* 0x100fe2000fd9e054 */
[----:B------:R-:W-:Y:S01]  /*3580*/  IMAD R71, R71, R86, RZ ;  /* 0x0000005647477224 */ /* 0x000fe200078e02ff */
[----:B------:R0:W-:Y:S01]  /*3590*/  STS.U16 [R102+UR13+0xd00], R67 ;  /* 0x000d004366007988 */ /* 0x0001e2000800040d */
[----:B------:R-:W-:Y:S01]  /*35a0*/  IMAD.HI R62, R62, 0x2, RZ ;  /* 0x000000023e3e7827 */ /* 0x000fe200078e02ff */
[----:B------:R-:W-:-:S02]  /*35b0*/  IADD3 R56, P0, P1, R57, UR18, R84 ;  /* 0x0000001239387c10 */ /* 0x000fc4000f91e054 */
[--C-:B------:R-:W-:Y:S01]  /*35c0*/  IADD3.X R55, PT, PT, R60, UR19, R85.reuse, P2, P3 ;  /* 0x000000133c377c10 */ /* 0x100fe200097e6455 */
[----:B------:R-:W-:Y:S01]  /*35d0*/  IMAD.SHL.U32 R65, R70, 0x2, RZ ;  /* 0x0000000246417824 */ /* 0x000fe200078e00ff */
[----:B------:R-:W-:Y:S01]  /*35e0*/  IADD3 R60, P2, P3, R61, UR18, R84 ;  /* 0x000000123d3c7c10 */ /* 0x000fe2000fb5e054 */
[----:B------:R-:W-:Y:S02]  /*35f0*/  IMAD R76, R83, R86, RZ ;  /* 0x00000056534c7224 */ /* 0x000fe400078e02ff */
[----:B------:R-:W-:Y:S01]  /*3600*/  IMAD.HI R66, R66, 0x2, RZ ;  /* 0x0000000242427827 */ /* 0x000fe200078e02ff */
[----:B------:R2:W-:Y:S03]  /*3610*/  STS.U16 [R102+UR13+0x1100], R69 ;  /* 0x0011004566007988 */ /* 0x0005e6000800040d */
[----:B------:R-:W-:Y:S02]  /*3620*/  IMAD.SHL.U32 R63, R68, 0x2, RZ ;  /* 0x00000002443f7824 */ /* 0x000fe400078e00ff */
[----:B0-----:R-:W-:Y:S01]  /*3630*/  IMAD.SHL.U32 R67, R72, 0x2, RZ ;  /* 0x0000000248437824 */ /* 0x001fe200078e00ff */
[--C-:B------:R-:W-:Y:S01]  /*3640*/  IADD3.X R59, PT, PT, R64, UR19, R85.reuse, P4, P5 ;  /* 0x00000013403b7c10 */ /* 0x100fe2000a7ea455 */
[----:B------:R-:W-:Y:S01]  /*3650*/  IMAD.HI R70, R70, 0x2, RZ ;  /* 0x0000000246467827 */ /* 0x000fe200078e02ff */
[----:B------:R-:W-:-:S02]  /*3660*/  IADD3.X R57, PT, PT, R62, UR19, R85, P0, P1 ;  /* 0x000000133e397c10 */ /* 0x000fc400087e2455 */
[--C-:B------:R-:W-:Y:S01]  /*3670*/  IADD3 R64, P4, P5, R65, UR18, R84.reuse ;  /* 0x0000001241407c10 */ /* 0x100fe2000fd9e054 */
[C---:B--2---:R-:W-:Y:S02]  /*3680*/  IMAD.SHL.U32 R69, R71.reuse, 0x2, RZ ;  /* 0x0000000247457824 */ /* 0x044fe400078e00ff */
[----:B------:R-:W-:Y:S01]  /*3690*/  IMAD.HI R74, R71, 0x2, RZ ;  /* 0x00000002474a7827 */ /* 0x000fe200078e02ff */
[--C-:B------:R-:W-:Y:S02]  /*36a0*/  IADD3 R62, P0, P1, R63, UR18, R84.reuse ;  /* 0x000000123f3e7c10 */ /* 0x100fe4000f91e054 */
[----:B------:R-:W-:Y:S01]  /*36b0*/  IADD3.X R61, PT, PT, R66, UR19, R85, P2, P3 ;  /* 0x00000013423d7c10 */ /* 0x000fe200097e6455 */
[----:B------:R-:W-:Y:S01]  /*36c0*/  IMAD.HI R68, R68, 0x2, RZ ;  /* 0x0000000244447827 */ /* 0x000fe200078e02ff */
[----:B------:R-:W-:-:S03]  /*36d0*/  IADD3 R66, P3, P2, R67, UR18, R84 ;  /* 0x0000001243427c10 */ /* 0x000fc6000fa7e054 */
[----:B------:R-:W-:Y:S02]  /*36e0*/  IMAD.SHL.U32 R71, R76, 0x2, RZ ;  /* 0x000000024c477824 */ /* 0x000fe400078e00ff */
[-C--:B------:R-:W-:Y:S02]  /*36f0*/  IMAD R80, R73, R86.reuse, RZ ;  /* 0x0000005649507224 */ /* 0x080fe400078e02ff */
[----:B------:R-:W-:Y:S01]  /*3700*/  IMAD.HI R72, R72, 0x2, RZ ;  /* 0x0000000248487827 */ /* 0x000fe200078e02ff */
[----:B------:R0:W-:Y:S01]  /*3710*/  STS.U16 [R102+UR13+0x1900], R77 ;  /* 0x0019004d66007988 */ /* 0x0001e2000800040d */
[--C-:B------:R-:W-:Y:S02]  /*3720*/  IADD3.X R65, PT, PT, R70, UR19, R85.reuse, P4, P5 ;  /* 0x0000001346417c10 */ /* 0x100fe4000a7ea455 */
[----:B------:R-:W-:Y:S02]  /*3730*/  IMAD.SHL.U32 R73, R78, 0x2, RZ ;  /* 0x000000024e497824 */ /* 0x000fe400078e00ff */
[----:B------:R-:W-:Y:S01]  /*3740*/  IMAD R100, R113, R86, RZ ;  /* 0x0000005671647224 */ /* 0x000fe200078e02ff */
[----:B------:R2:W-:Y:S01]  /*3750*/  STS.U16 [R102+UR13+0x1500], R75 ;  /* 0x0015004b66007988 */ /* 0x0005e2000800040d */
[----:B------:R-:W-:Y:S01]  /*3760*/  IMAD.HI R76, R76, 0x2, RZ ;  /* 0x000000024c4c7827 */ /* 0x000fe200078e02ff */
[----:B------:R-:W-:-:S02]  /*3770*/  IADD3.X R63, PT, PT, R68, UR19, R85, P0, P1 ;  /* 0x00000013443f7c10 */ /* 0x000fc400087e2455 */
[--C-:B------:R-:W-:Y:S01]  /*3780*/  IADD3 R70, P5, P4, R71, UR18, R84.reuse ;  /* 0x0000001247467c10 */ /* 0x100fe2000fcbe054 */
[----:B0-----:R-:W-:Y:S01]  /*3790*/  IMAD.SHL.U32 R77, R82, 0x2, RZ ;  /* 0x00000002524d7824 */ /* 0x001fe200078e00ff */
[--C-:B------:R-:W-:Y:S01]  /*37a0*/  IADD3 R68, P0, P1, R69, UR18, R84.reuse ;  /* 0x0000001245447c10 */ /* 0x100fe2000f91e054 */
[----:B------:R-:W-:Y:S01]  /*37b0*/  IMAD.HI R78, R78, 0x2, RZ ;  /* 0x000000024e4e7827 */ /* 0x000fe200078e02ff */
[--C-:B------:R-:W-:Y:S02]  /*37c0*/  IADD3.X R67, PT, PT, R72, UR19, R85.reuse, P3, P2 ;  /* 0x0000001348437c10 */ /* 0x100fe40009fe4455 */
[--C-:B------:R-:W-:Y:S01]  /*37d0*/  IADD3 R72, P3, P2, R73, UR18, R84.reuse ;  /* 0x0000001249487c10 */ /* 0x100fe2000fa7e054 */
[----:B--2---:R-:W-:Y:S02]  /*37e0*/  IMAD.SHL.U32 R75, R80, 0x2, RZ ;  /* 0x00000002504b7824 */ /* 0x004fe400078e00ff */
[----:B------:R-:W-:Y:S02]  /*37f0*/  IMAD.SHL.U32 R79, R100, 0x2, RZ ;  /* 0x00000002644f7824 */ /* 0x000fe400078e00ff */
[-C--:B------:R-:W-:Y:S01]  /*3800*/  IMAD R81, R107, R86.reuse, RZ ;  /* 0x000000566b517224 */ /* 0x080fe200078e02ff */
[--C-:B------:R-:W-:Y:S01]  /*3810*/  IADD3.X R71, PT, PT, R76, UR19, R85.reuse, P5, P4 ;  /* 0x000000134c477c10 */ /* 0x100fe2000afe8455 */
[----:B------:R-:W-:Y:S01]  /*3820*/  IMAD R101, R109, R86, RZ ;  /* 0x000000566d657224 */ /* 0x000fe200078e02ff */
[----:B------:R-:W-:Y:S01]  /*3830*/  IADD3.X R69, PT, PT, R74, UR19, R85, P0, P1 ;  /* 0x000000134a457c10 */ /* 0x000fe200087e2455 */
[----:B------:R-:W-:Y:S01]  /*3840*/  IMAD.HI R80, R80, 0x2, RZ ;  /* 0x0000000250507827 */ /* 0x000fe200078e02ff */
[----:B------:R-:W-:-:S02]  /*3850*/  IADD3 R76, P4, P5, R77, UR18, R84 ;  /* 0x000000124d4c7c10 */ /* 0x000fc4000fd9e054 */
[--C-:B------:R-:W-:Y:S01]  /*3860*/  IADD3 R74, P0, P1, R75, UR18, R84.reuse ;  /* 0x000000124b4a7c10 */ /* 0x100fe2000f91e054 */
[----:B------:R-:W-:Y:S01]  /*3870*/  IMAD.SHL.U32 R77, R81, 0x2, RZ ;  /* 0x00000002514d7824 */ /* 0x000fe200078e00ff */
[----:B------:R-:W-:Y:S01]  /*3880*/  IADD3.X R73, PT, PT, R78, UR19, R85, P3, P2 ;  /* 0x000000134e497c10 */ /* 0x000fe20009fe4455 */
[----:B------:R-:W-:Y:S01]  /*3890*/  IMAD.HI R82, R82, 0x2, RZ ;  /* 0x0000000252527827 */ /* 0x000fe200078e02ff */
[----:B------:R-:W-:-:S03]  /*38a0*/  IADD3 R78, P3, P2, R79, UR18, R84 ;  /* 0x000000124f4e7c10 */ /* 0x000fc6000fa7e054 */
[----:B------:R-:W-:Y:S01]  /*38b0*/  IMAD.SHL.U32 R79, R101, 0x2, RZ ;  /* 0x00000002654f7824 */ /* 0x000fe200078e00ff */
[----:B------:R-:W-:Y:S01]  /*38c0*/  IADD3.X R75, PT, PT, R80, UR19, R85, P0, P1 ;  /* 0x00000013504b7c10 */ /* 0x000fe200087e2455 */
[----:B------:R-:W-:Y:S01]  /*38d0*/  IMAD.HI R100, R100, 0x2, RZ ;  /* 0x0000000264647827 */ /* 0x000fe200078e02ff */
[----:B------:R-:W-:-:S03]  /*38e0*/  IADD3 R80, P1, P0, R77, UR18, R84 ;  /* 0x000000124d507c10 */ /* 0x000fc6000f83e054 */
[----:B------:R-:W-:Y:S01]  /*38f0*/  IMAD R83, R111, R86, RZ ;  /* 0x000000566f537224 */ /* 0x000fe200078e02ff */
[--C-:B------:R-:W-:Y:S02]  /*3900*/  IADD3.X R77, PT, PT, R82, UR19, R85.reuse, P4, P5 ;  /* 0x00000013524d7c10 */ /* 0x100fe4000a7ea455 */
[----:B------:R-:W-:Y:S01]  /*3910*/  IADD3 R82, P4, P5, R79, UR18, R84 ;  /* 0x000000124f527c10 */ /* 0x000fe2000fd9e054 */
[----:B------:R-:W-:Y:S01]  /*3920*/  IMAD.SHL.U32 R156, R83, 0x2, RZ ;  /* 0x00000002539c7824 */ /* 0x000fe200078e00ff */
[----:B------:R-:W-:Y:S01]  /*3930*/  IADD3.X R79, PT, PT, R100, UR19, R85, P3, P2 ;  /* 0x00000013644f7c10 */ /* 0x000fe20009fe4455 */
[----:B------:R-:W-:-:S03]  /*3940*/  IMAD.HI R100, R81, 0x2, RZ ;  /* 0x0000000251647827 */ /* 0x000fc600078e02ff */
[----:B------:R-:W-:Y:S01]  /*3950*/  IADD3 R84, P2, P3, R156, UR18, R84 ;  /* 0x000000129c547c10 */ /* 0x000fe2000fb5e054 */
[----:B------:R-:W-:Y:S01]  /*3960*/  IMAD.HI R156, R101, 0x2, RZ ;  /* 0x00000002659c7827 */ /* 0x000fe200078e02ff */
[----:B------:R-:W-:Y:S02]  /*3970*/  IADD3.X R81, PT, PT, R100, UR19, R85, P1, P0 ;  /* 0x0000001364517c10 */ /* 0x000fe40008fe0455 */
[C---:B------:R-:W-:Y:S02]  /*3980*/  LOP3.LUT R101, R104.reuse, 0x40, RZ, 0x3c, !PT ;  /* 0x0000004068657812 */ /* 0x040fe400078e3cff */
[----:B------:R-:W-:Y:S01]  /*3990*/  LOP3.LUT R100, R104, 0x60, RZ, 0x3c, !PT ;  /* 0x0000006068647812 */ /* 0x000fe200078e3cff */
[----:B------:R-:W-:Y:S04]  /*39a0*/  STS.U16 [R102+UR13+0x1d00], R165 ;  /* 0x001d00a566007988 */ /* 0x000fe8000800040d */
        /* <DEDUP_REMOVED lines=9> */
[----:B------:R0:W-:Y:S04]  /*3a40*/  STS.U16 [R100+UR13+0xb00], R115 ;  /* 0x000b007364007988 */ /* 0x0001e8000800040d */
        /* <DEDUP_REMOVED lines=22> */
[----:B------:R3:W-:Y:S01]  /*3bb0*/  STS.U16 [R100+UR13+0x4f00], R163 ;  /* 0x004f00a364007988 */ /* 0x0007e2000800040d */
[----:B-1----:R1:W-:Y:S06]  /*3bc0*/  MEMBAR.ALL.CTA ;  /* 0x0000000000007992 */ /* 0x0023ec0000008000 */
[----:B-1----:R-:W1:Y:S01]  /*3bd0*/  FENCE.VIEW.ASYNC.S ;  /* 0x00000000000073c6 */ /* 0x002e620000000000 */
[----:B------:R-:W-:-:S02]  /*3be0*/  UISETP.NE.U32.AND UP1, UPT, UR14, URZ, UPT ;  /* 0x000000ff0e00728c */ /* 0x000fc4000bf25070 */
[----:B------:R-:W-:Y:S02]  /*3bf0*/  USHF.R.S32.HI UR14, URZ, 0x1f, UR28 ;  /* 0x0000001fff0e7899 */ /* 0x000fe4000801141c */
[----:B------:R-:W-:Y:S02]  /*3c00*/  UIADD3 UR7, UPT, UPT, UR13, 0x2000, URZ ;  /* 0x000020000d077890 */ /* 0x000fe4000fffe0ff */
[----:B------:R-:W-:Y:S02]  /*3c10*/  UIADD3 UR11, UPT, UPT, UR13, 0x5000, URZ ;  /* 0x000050000d0b7890 */ /* 0x000fe4000fffe0ff */
[----:B------:R-:W-:Y:S02]  /*3c20*/  ULEA.HI UR14, UR14, UR28, URZ, 0x6 ;  /* 0x0000001c0e0e7291 */ /* 0x000fe4000f8f30ff */
[----:B------:R-:W-:Y:S02]  /*3c30*/  USHF.R.U32.HI UR16, URZ, 0x4, UR7 ;  /* 0x00000004ff107899 */ /* 0x000fe40008011607 */
[----:B------:R-:W-:-:S02]  /*3c40*/  USHF.R.U32.HI UR11, URZ, 0x4, UR11 ;  /* 0x00000004ff0b7899 */ /* 0x000fc4000801160b */
[----:B------:R-:W-:Y:S02]  /*3c50*/  USHF.R.S32.HI UR7, URZ, 0x6, UR14 ;  /* 0x00000006ff077899 */ /* 0x000fe4000801140e */
[----:B------:R-:W-:Y:S02]  /*3c60*/  USGXT.U32 UR14, UR16, 0xe ;  /* 0x0000000e100e789a */ /* 0x000fe40008000000 */
[----:B------:R-:W-:Y:S01]  /*3c70*/  USGXT.U32 UR16, UR11, 0xe ;  /* 0x0000000e0b10789a */ /* 0x000fe20008000000 */
[----:B------:R-:W-:-:S03]  /*3c80*/  UMOV UR6, URZ ;  /* 0x000000ff00067c82 */ /* 0x000fc60008000000 */
[----:B------:R-:W-:Y:S01]  /*3c90*/  UIADD3 UR26, UP3, UPT, UR16, 0x2, URZ ;  /* 0x00000002101a7890 */ /* 0x000fe2000ff7e0ff */
[----:B------:R-:W-:Y:S01]  /*3ca0*/  IMAD.HI R158, R83, 0x2, RZ ;  /* 0x00000002539e7827 */ /* 0x000fe200078e02ff */
[----:B------:R-:W-:Y:S02]  /*3cb0*/  UIADD3 UR24, UP2, UPT, UR14, 0x80, URZ ;  /* 0x000000800e187890 */ /* 0x000fe4000ff5e0ff */
[----:B------:R-:W-:Y:S01]  /*3cc0*/  UIADD3.X UR27, UPT, UPT, UR6, 0x40004040, URZ, UP3, !UPT ;  /* 0x40004040061b7890 */ /* 0x000fe20009ffe4ff */
[----:B0-----:R-:W-:Y:S01]  /*3cd0*/  IMAD.SHL.U32 R115, R86, 0x40, RZ ;  /* 0x0000004056737824 */ /* 0x001fe200078e00ff */
[----:B------:R-:W-:Y:S01]  /*3ce0*/  UISETP.LT.OR UP3, UPT, UR28, 0x40, UP1 ;  /* 0x000000401c00788c */ /* 0x000fe20008f61670 */
[----:B-1----:R-:W-:Y:S01]  /*3cf0*/  BAR.SYNC.DEFER_BLOCKING 0x0 ;  /* 0x0000000000007b1d */ /* 0x002fe20000010000 */
[----:B------:R-:W-:Y:S01]  /*3d00*/  UISETP.LT.AND UP4, UPT, UR7, 0x1, UPT ;  /* 0x000000010700788c */ /* 0x000fe2000bf81270 */
[----:B------:R-:W-:Y:S01]  /*3d10*/  IADD3 R86, P0, PT, R108, UR18, RZ ;  /* 0x000000126c567c10 */ /* 0x000fe2000ff1e0ff */
[----:B--2---:R-:W-:Y:S01]  /*3d20*/  IMAD.SHL.U32 R117, R87, 0x40, RZ ;  /* 0x0000004057757824 */ /* 0x004fe200078e00ff */
[----:B------:R-:W-:-:S02]  /*3d30*/  IADD3.X R83, PT, PT, R156, UR19, R85, P4, P5 ;  /* 0x000000139c537c10 */ /* 0x000fc4000a7ea455 */
[----:B------:R-:W-:Y:S01]  /*3d40*/  UMOV UR5, URZ ;  /* 0x000000ff00057c82 */ /* 0x000fe20008000000 */
[----:B------:R-:W-:Y:S01]  /*3d50*/  IADD3.X R85, PT, PT, R158, UR19, R85, P2, P3 ;  /* 0x000000139e557c10 */ /* 0x000fe200097e6455 */
[----:B------:R-:W-:Y:S01]  /*3d60*/  UIADD3.X UR25, UPT, UPT, UR5, 0x40004040, URZ, UP2, !UPT ;  /* 0x4000404005197890 */ /* 0x000fe200097fe4ff */
[----:B------:R-:W-:Y:S01]  /*3d70*/  IADD3.X R87, PT, PT, R96, UR19, RZ, P0, !PT ;  /* 0x0000001360577c10 */ /* 0x000fe200087fe4ff */
[----:B------:R-:W-:Y:S01]  /*3d80*/  USEL UR5, UR7, 0x1, !UP4 ;  /* 0x0000000107057887 */ /* 0x000fe2000e000000 */
[----:B------:R-:W-:Y:S02]  /*3d90*/  IADD3 R88, P1, PT, R88, UR18, RZ ;  /* 0x0000001258587c10 */ /* 0x000fe4000ff3e0ff */
[----:B------:R-:W-:Y:S02]  /*3da0*/  IADD3 R90, P2, PT, R90, UR18, RZ ;  /* 0x000000125a5a7c10 */ /* 0x000fe4000ff5e0ff */
[----:B------:R-:W-:Y:S02]  /*3db0*/  IADD3 R92, P3, PT, R92, UR18, RZ ;  /* 0x000000125c5c7c10 */ /* 0x000fe4000ff7e0ff */
[----:B------:R-:W-:-:S02]  /*3dc0*/  IADD3 R94, P4, PT, R94, UR18, RZ ;  /* 0x000000125e5e7c10 */ /* 0x000fc4000ff9e0ff */
[----:B------:R-:W-:Y:S01]  /*3dd0*/  IADD3 R96, P0, PT, R106, UR18, RZ ;  /* 0x000000126a607c10 */ /* 0x000fe2000ff1e0ff */
[----:B------:R-:W-:Y:S01]  /*3de0*/  UIADD3 UR11, UPT, UPT, UR5, -0x1, URZ ;  /* 0xffffffff050b7890 */ /* 0x000fe2000fffe0ff */
[----:B------:R-:W-:Y:S02]  /*3df0*/  IADD3.X R89, PT, PT, R89, UR19, RZ, P1, !PT ;  /* 0x0000001359597c10 */ /* 0x000fe40008ffe4ff */
[----:B------:R-:W-:Y:S02]  /*3e00*/  IADD3.X R91, PT, PT, R91, UR19, RZ, P2, !PT ;  /* 0x000000135b5b7c10 */ /* 0x000fe400097fe4ff */
[----:B------:R-:W-:Y:S02]  /*3e10*/  IADD3.X R93, PT, PT, R93, UR19, RZ, P3, !PT ;  /* 0x000000135d5d7c10 */ /* 0x000fe40009ffe4ff */
[----:B------:R-:W-:Y:S02]  /*3e20*/  IADD3.X R95, PT, PT, R95, UR19, RZ, P4, !PT ;  /* 0x000000135f5f7c10 */ /* 0x000fe4000a7fe4ff */
[----:B------:R-:W-:Y:S01]  /*3e30*/  IADD3.X R97, PT, PT, R97, UR19, RZ, P0, !PT ;  /* 0x0000001361617c10 */ /* 0x000fe200087fe4ff */
[----:B------:R-:W-:Y:S01]  /*3e40*/  UMOV UR4, URZ ;  /* 0x000000ff00047c82 */ /* 0x000fe20008000000 */
[----:B------:R-:W-:Y:S01]  /*3e50*/  UISETP.NE.U32.AND UP2, UPT, UR11, URZ, UPT ;  /* 0x000000ff0b00728c */ /* 0x000fe2000bf45070 */
[----:B---3--:R-:W-:Y:S10]  /*3e60*/  BRA.U UP3, `(.L_x_6) ;  /* 0x0000000103847547 */ /* 0x008ff4000b800000 */
[----:B------:R-:W-:Y:S02]  /*3e70*/  UIADD3 UR5, UPT, UPT, UR13, 0x4000, URZ ;  /* 0x000040000d057890 */ /* 0x000fe4000fffe0ff */
[----:B------:R-:W-:Y:S02]  /*3e80*/  USHF.R.U32.HI UR18, URZ, 0x4, UR13 ;  /* 0x00000004ff127899 */ /* 0x000fe4000801160d */
[----:B------:R-:W-:Y:S02]  /*3e90*/  USHF.R.U32.HI UR5, URZ, 0x4, UR5 ;  /* 0x00000004ff057899 */ /* 0x000fe40008011605 */
[----:B------:R-:W-:Y:S02]  /*3ea0*/  USGXT.U32 UR18, UR18, 0xe ;  /* 0x0000000e1212789a */ /* 0x000fe40008000000 */
[----:B------:R-:W-:Y:S02]  /*3eb0*/  USGXT.U32 UR20, UR5, 0xe ;  /* 0x0000000e0514789a */ /* 0x000fe40008000000 */
[----:B------:R-:W-:-:S02]  /*3ec0*/  UIADD3 UR38, UP3, UPT, UR18, 0x80, URZ ;  /* 0x0000008012267890 */ /* 0x000fc4000ff7e0ff */
[----:B------:R-:W-:Y:S01]  /*3ed0*/  UIADD3 UR40, UP4, UPT, UR20, 0x2, URZ ;  /* 0x0000000214287890 */ /* 0x000fe2000ff9e0ff */
[----:B------:R-:W-:Y:S01]  /*3ee0*/  UMOV UR5, URZ ;  /* 0x000000ff00057c82 */ /* 0x000fe20008000000 */
[----:B------:R-:W-:Y:S01]  /*3ef0*/  UMOV UR42, 0x0 ;  /* 0x00000000002a7882 */ /* 0x000fe20000000000 */
[----:B------:R-:W-:Y:S02]  /*3f00*/  UIADD3.X UR39, UPT, UPT, UR5, 0x40004040, URZ, UP3, !UPT ;  /* 0x4000404005277890 */ /* 0x000fe40009ffe4ff */
[----:B------:R-:W-:Y:S02]  /*3f10*/  UIADD3.X UR41, UPT, UPT, UR5, 0x40004040, URZ, UP4, !UPT ;  /* 0x4000404005297890 */ /* 0x000fe4000a7fe4ff */
[----:B------:R-:W-:Y:S02]  /*3f20*/  UIADD3.64 UR30, UPT, UPT, UR38, 0x80, URZ ;  /* 0x00000080261e7897 */ /* 0x000fe4000fffe0ff */
[----:B------:R-:W-:Y:S02]  /*3f30*/  UIADD3.64 UR32, UPT, UPT, UR40, 0x2, URZ ;  /* 0x0000000228207897 */ /* 0x000fe4000fffe0ff */
[----:B------:R-:W-:-:S02]  /*3f40*/  UIADD3.64 UR34, UPT, UPT, UR38, 0x100, URZ ;  /* 0x0000010026227897 */ /* 0x000fc4000fffe0ff */
[----:B------:R-:W-:Y:S01]  /*3f50*/  UIADD3.64 UR36, UPT, UPT, UR40, 0x4, URZ ;  /* 0x0000000428247897 */ /* 0x000fe2000fffe0ff */
[----:B------:R-:W-:Y:S01]  /*3f60*/  UMOV UR43, 0x4088490 ;  /* 0x04088490002b7882 */ /* 0x000fe20000000000 */
[----:B------:R-:W-:Y:S01]  /*3f70*/  UMOV UR19, 0x40004040 ;  /* 0x4000404000137882 */ /* 0x000fe20000000000 */
[----:B------:R-:W-:Y:S01]  /*3f80*/  UMOV UR21, 0x40004040 ;  /* 0x4000404000157882 */ /* 0x000fe20000000000 */
[----:B------:R-:W-:Y:S01]  /*3f90*/  UMOV UR44, 0x0 ;  /* 0x00000000002c7882 */ /* 0x000fe20000000000 */
[----:B------:R-:W-:Y:S01]  /*3fa0*/  UMOV UR45, 0x4088490 ;  /* 0x04088490002d7882 */ /* 0x000fe20000000000 */
[----:B------:R-:W-:Y:S01]  /*3fb0*/  UMOV UR46, 0x0 ;  /* 0x00000000002e7882 */ /* 0x000fe20000000000 */
[----:B------:R-:W-:Y:S01]  /*3fc0*/  UMOV UR47, 0x4088490 ;  /* 0x04088490002f7882 */ /* 0x000fe20000000000 */
[----:B------:R-:W-:Y:S01]  /*3fd0*/  UMOV UR6, UR15 ;  /* 0x0000000f00067c82 */ /* 0x000fe20008000000 */
[----:B------:R-:W-:Y:S01]  /*3fe0*/  UMOV UR7, URZ ;  /* 0x000000ff00077c82 */ /* 0x000fe20008000000 */
[----:B------:R0:W-:Y:S01]  /*3ff0*/  UTCHMMA gdesc[UR18], gdesc[UR20], tmem[UR12], tmem[UR42], idesc[UR43], !UPT ;  /* 0x00ff2a14120075ea */ /* 0x0001e2000f80000c */
[----:B------:R-:W-:Y:S01]  /*4000*/  UMOV UR48, 0x0 ;  /* 0x0000000000307882 */ /* 0x000fe20000000000 */
[----:B------:R-:W-:Y:S01]  /*4010*/  UMOV UR49, 0x4088490 ;  /* 0x0408849000317882 */ /* 0x000fe20000000000 */
[----:B------:R0:W-:Y:S01]  /*4020*/  UTCHMMA gdesc[UR38], gdesc[UR40], tmem[UR12], tmem[UR44], idesc[UR45], UPT ;  /* 0x00ff2c28260075ea */ /* 0x0001e2000b80000c */
[----:B------:R-:W-:Y:S01]  /*4030*/  UMOV UR6, UR6 ;  /* 0x0000000600067c82 */ /* 0x000fe20008000000 */
[----:B------:R0:W-:Y:S01]  /*4040*/  UTCHMMA gdesc[UR30], gdesc[UR32], tmem[UR12], tmem[UR46], idesc[UR47], UPT ;  /* 0x00ff2e201e0075ea */ /* 0x0001e2000b80000c */
[----:B------:R0:W-:Y:S01]  /*4050*/  UTCHMMA gdesc[UR34], gdesc[UR36], tmem[UR12], tmem[UR48], idesc[UR49], UPT ;  /* 0x00ff3024220075ea */ /* 0x0001e2000b80000c */
[----:B------:R0:W-:Y:S01]  /*4060*/  UTCBAR [UR6], URZ ;  /* 0x000000ff060073e9 */ /* 0x0001e200080000ff */
[----:B------:R-:W-:Y:S01]  /*4070*/  NOP ;  /* 0x0000000000007918 */ /* 0x000fe20000000000 */
.L_x_6:
[----:B------:R-:W-:Y:S05]  /*4080*/  BRA.U !UP2, `(.L_x_7) ;  /* 0x000000110ab07547 */ /* 0x000fea000b800000 */
[----:B------:R-:W-:Y:S02]  /*4090*/  UIADD3 UR8, UPT, UPT, UR8, -0x40, URZ ;  /* 0xffffffc008087890 */ /* 0x000fe4000fffe0ff */
[----:B0-----:R-:W-:Y:S02]  /*40a0*/  UIADD3.64 UR30, UPT, UPT, UR24, 0x80, URZ ;  /* 0x00000080181e7897 */ /* 0x001fe4000fffe0ff */
[----:B------:R-:W-:Y:S02]  /*40b0*/  UIADD3.64 UR32, UPT, UPT, UR26, 0x2, URZ ;  /* 0x000000021a207897 */ /* 0x000fe4000fffe0ff */
[----:B------:R-:W-:Y:S02]  /*40c0*/  UIADD3.64 UR34, UPT, UPT, UR24, 0x100, URZ ;  /* 0x0000010018227897 */ /* 0x000fe4000fffe0ff */
[----:B------:R-:W-:Y:S01]  /*40d0*/  UIADD3.64 UR36, UPT, UPT, UR26, 0x4, URZ ;  /* 0x000000041a247897 */ /* 0x000fe2000fffe0ff */
[----:B------:R-:W-:Y:S01]  /*40e0*/  UMOV UR20, 0x1 ;  /* 0x0000000100147882 */ /* 0x000fe20000000000 */
[----:B------:R-:W-:-:S10]  /*40f0*/  UMOV UR5, URZ ;  /* 0x000000ff00057c82 */ /* 0x000fd40008000000 */
.L_x_10:
[----:B------:R-:W-:Y:S01]  /*4100*/  USHF.L.U32 UR4, UR4, 0x1f, URZ ;  /* 0x0000001f04047899 */ /* 0x000fe200080006ff */
[----:B0-----:R-:W-:Y:S01]  /*4110*/  LOP3.LUT R106, R105, 0x2, RZ, 0xfc, !PT ;  /* 0x00000002696a7812 */ /* 0x001fe200078efcff */
[----:B------:R-:W-:Y:S01]  /*4120*/  IMAD.WIDE R2, R115, 0x2, R2 ;  /* 0x0000000273027825 */ /* 0x000fe200078e0202 */
[C---:B------:R-:W-:Y:S02]  /*4130*/  LOP3.LUT R119, R105.reuse, 0x8, RZ, 0xfc, !PT ;  /* 0x0000000869777812 */ /* 0x040fe400078efcff */
[----:B------:R-:W-:Y:S01]  /*4140*/  ISETP.GE.AND P0, PT, R106, UR8, PT ;  /* 0x000000086a007c0c */ /* 0x000fe2000bf06270 */
[----:B------:R-:W-:Y:S01]  /*4150*/  IMAD.U32 R131, RZ, RZ, UR4 ;  /* 0x00000004ff837e24 */ /* 0x000fe2000f8e00ff */
[C---:B------:R-:W-:Y:S02]  /*4160*/  LOP3.LUT R130, R105.reuse, 0xa, RZ, 0xfc, !PT ;  /* 0x0000000a69827812 */ /* 0x040fe400078efcff */
[C---:B------:R-:W-:Y:S01]  /*4170*/  LOP3.LUT R106, R105.reuse, 0x10, RZ, 0xfc, !PT ;  /* 0x00000010696a7812 */ /* 0x040fe200078efcff */
[----:B------:R-:W0:Y:S01]  /*4180*/  SYNCS.PHASECHK.TRANS64.TRYWAIT P6, [UR10], R131 ;  /* 0x00000083ff0075a7 */ /* 0x000e2200080c110a */
[----:B------:R-:W-:-:S02]  /*4190*/  LOP3.LUT R108, R105, 0x12, RZ, 0xfc, !PT ;  /* 0x00000012696c7812 */ /* 0x000fc400078efcff */
[----:B------:R-:W-:Y:S02]  /*41a0*/  ISETP.GE.AND P1, PT, R119, UR8, PT ;  /* 0x0000000877007c0c */ /* 0x000fe4000bf26270 */
[----:B------:R-:W-:Y:S02]  /*41b0*/  ISETP.GE.AND P2, PT, R130, UR8, PT ;  /* 0x0000000882007c0c */ /* 0x000fe4000bf46270 */
[----:B------:R-:W-:Y:S02]  /*41c0*/  ISETP.GE.AND P3, PT, R106, UR8, PT ;  /* 0x000000086a007c0c */ /* 0x000fe4000bf66270 */
[----:B------:R-:W-:Y:S02]  /*41d0*/  ISETP.GE.AND P4, PT, R108, UR8, PT ;  /* 0x000000086c007c0c */ /* 0x000fe4000bf86270 */
[----:B------:R-:W-:Y:S02]  /*41e0*/  ISETP.GE.AND P5, PT, R105, UR8, PT ;  /* 0x0000000869007c0c */ /* 0x000fe4000bfa6270 */
[----:B------:R-:W-:Y:S01]  /*41f0*/  PRMT R165, RZ, 0x7610, R165 ;  /* 0x00007610ffa57816 */ /* 0x000fe200000000a5 */
[----:B0-----:R-:W-:Y:S10]  /*4200*/  @!P6 BRA `(.L_x_8) ;  /* 0x0000001c0014e947 */ /* 0x001ff40003800000 */
.L_x_16:
[----:B------:R-:W-:Y:S01]  /*4210*/  LOP3.LUT R106, R105, 0x18, RZ, 0xfc, !PT ;  /* 0x00000018696a7812 */ /* 0x000fe200078efcff */
[C---:B------:R-:W-:Y:S01]  /*4220*/  IMAD.WIDE R4, R115.reuse, 0x2, R4 ;  /* 0x0000000273047825 */ /* 0x040fe200078e0204 */
[----:B------:R-:W-:Y:S01]  /*4230*/  PRMT R153, RZ, 0x7610, R153 ;  /* 0x00007610ff997816 */ /* 0x000fe20000000099 */
[----:B------:R-:W2:Y:S01]  /*4240*/  @!P5 LDG.E.U16 R165, desc[UR22][R2.64] ;  /* 0x0000001602a5d981 */ /* 0x000ea2000c1e1500 */
[----:B------:R-:W-:Y:S01]  /*4250*/  ISETP.GE.AND P5, PT, R106, UR8, PT ;  /* 0x000000086a007c0c */ /* 0x000fe2000bfa6270 */
[----:B------:R-:W-:Y:S01]  /*4260*/  IMAD.WIDE R86, R115, 0x2, R86 ;  /* 0x0000000273567825 */ /* 0x000fe200078e0256 */
[----:B------:R-:W-:Y:S02]  /*4270*/  LOP3.LUT R106, R105, 0x20, RZ, 0xfc, !PT ;  /* 0x00000020696a7812 */ /* 0x000fe400078efcff */
[----:B------:R-:W-:Y:S01]  /*4280*/  PRMT R161, RZ, 0x7610, R161 ;  /* 0x00007610ffa17816 */ /* 0x000fe200000000a1 */
[----:B------:R-:W3:Y:S01]  /*4290*/  @!P0 LDG.E.U16 R153, desc[UR22][R4.64] ;  /* 0x0000001604998981 */ /* 0x000ee2000c1e1500 */
[----:B------:R-:W-:Y:S01]  /*42a0*/  ISETP.GE.AND P0, PT, R106, UR8, PT ;  /* 0x000000086a007c0c */ /* 0x000fe2000bf06270 */
[----:B------:R-:W-:Y:S01]  /*42b0*/  IMAD.WIDE R92, R115, 0x2, R92 ;  /* 0x00000002735c7825 */ /* 0x000fe200078e025c */
[----:B------:R-:W-:-:S02]  /*42c0*/  LOP3.LUT R106, R105, 0x28, RZ, 0xfc, !PT ;  /* 0x00000028696a7812 */ /* 0x000fc400078efcff */
[----:B------:R-:W-:Y:S01]  /*42d0*/  PRMT R159, RZ, 0x7610, R159 ;  /* 0x00007610ff9f7816 */ /* 0x000fe2000000009f */
[----:B------:R-:W4:Y:S01]  /*42e0*/  @!P1 LDG.E.U16 R161, desc[UR22][R86.64] ;  /* 0x0000001656a19981 */ /* 0x000f22000c1e1500 */
[----:B------:R-:W-:Y:S01]  /*42f0*/  ISETP.GE.AND P1, PT, R106, UR8, PT ;  /* 0x000000086a007c0c */ /* 0x000fe2000bf26270 */
[----:B------:R-:W-:Y:S01]  /*4300*/  IMAD.WIDE R52, R115, 0x2, R52 ;  /* 0x0000000273347825 */ /* 0x000fe200078e0234 */
[----:B------:R-:W-:Y:S02]  /*4310*/  LOP3.LUT R106, R105, 0x30, RZ, 0xfc, !PT ;  /* 0x00000030696a7812 */ /* 0x000fe400078efcff */
[----:B------:R-:W5:Y:S01]  /*4320*/  @!P3 LDG.E.U16 R159, desc[UR22][R92.64] ;  /* 0x000000165c9fb981 */ /* 0x000f62000c1e1500 */
[----:B------:R-:W-:Y:S02]  /*4330*/  PRMT R151, RZ, 0x7610, R151 ;  /* 0x00007610ff977816 */ /* 0x000fe40000000097 */
[----:B------:R-:W-:Y:S01]  /*4340*/  ISETP.GE.AND P3, PT, R106, UR8, PT ;  /* 0x000000086a007c0c */ /* 0x000fe2000bf66270 */
[----:B------:R-:W-:Y:S01]  /*4350*/  IMAD.WIDE R58, R115, 0x2, R58 ;  /* 0x00000002733a7825 */ /* 0x000fe200078e023a */
[----:B------:R-:W-:-:S02]  /*4360*/  PRMT R155, RZ, 0x7610, R155 ;  /* 0x00007610ff9b7816 */ /* 0x000fc4000000009b */
[----:B------:R-:W-:Y:S01]  /*4370*/  LOP3.LUT R106, R105, 0x1a, RZ, 0xfc, !PT ;  /* 0x0000001a696a7812 */ /* 0x000fe200078efcff */
[C---:B------:R-:W-:Y:S01]  /*4380*/  IMAD.WIDE R72, R115.reuse, 0x2, R72 ;  /* 0x0000000273487825 */ /* 0x040fe200078e0248 */
[----:B------:R-:W-:Y:S01]  /*4390*/  PRMT R157, RZ, 0x7610, R157 ;  /* 0x00007610ff9d7816 */ /* 0x000fe2000000009d */
[----:B------:R-:W3:Y:S01]  /*43a0*/  @!P5 LDG.E.U16 R151, desc[UR22][R52.64] ;  /* 0x000000163497d981 */ /* 0x000ee2000c1e1500 */
[----:B------:R-:W-:Y:S01]  /*43b0*/  PRMT R163, RZ, 0x7610, R163 ;  /* 0x00007610ffa37816 */ /* 0x000fe200000000a3 */
[----:B------:R-:W-:Y:S02]  /*43c0*/  IMAD.WIDE R66, R115, 0x2, R66 ;  /* 0x0000000273427825 */ /* 0x000fe400078e0242 */
[----:B------:R-:W3:Y:S01]  /*43d0*/  @!P0 LDG.E.U16 R155, desc[UR22][R58.64] ;  /* 0x000000163a9b8981 */ /* 0x000ee2000c1e1500 */
[----:B------:R-:W-:Y:S02]  /*43e0*/  ISETP.GE.AND P0, PT, R106, UR8, PT ;  /* 0x000000086a007c0c */ /* 0x000fe4000bf06270 */
[C---:B------:R-:W-:Y:S01]  /*43f0*/  LOP3.LUT R108, R105.reuse, 0x22, RZ, 0xfc, !PT ;  /* 0x00000022696c7812 */ /* 0x040fe200078efcff */
[----:B------:R-:W3:Y:S01]  /*4400*/  @!P1 LDG.E.U16 R157, desc[UR22][R66.64] ;  /* 0x00000016429d9981 */ /* 0x000ee2000c1e1500 */
[----:B------:R-:W-:-:S02]  /*4410*/  LOP3.LUT R106, R105, 0x2a, RZ, 0xfc, !PT ;  /* 0x0000002a696a7812 */ /* 0x000fc400078efcff */
[----:B------:R-:W-:Y:S01]  /*4420*/  ISETP.GE.AND P5, PT, R107, UR8, PT ;  /* 0x000000086b007c0c */ /* 0x000fe2000bfa6270 */
[----:B------:R-:W3:Y:S01]  /*4430*/  @!P3 LDG.E.U16 R163, desc[UR22][R72.64] ;  /* 0x0000001648a3b981 */ /* 0x000ee2000c1e1500 */
[----:B------:R-:W-:Y:S02]  /*4440*/  ISETP.GE.AND P1, PT, R108, UR8, PT ;  /* 0x000000086c007c0c */ /* 0x000fe4000bf26270 */
[----:B------:R-:W-:Y:S01]  /*4450*/  ISETP.GE.AND P3, PT, R106, UR8, PT ;  /* 0x000000086a007c0c */ /* 0x000fe2000bf66270 */
[C---:B------:R-:W-:Y:S01]  /*4460*/  IMAD.WIDE R80, R115.reuse, 0x2, R80 ;  /* 0x0000000273507825 */ /* 0x040fe200078e0250 */
[----:B------:R-:W-:Y:S02]  /*4470*/  PRMT R149, RZ, 0x7610, R149 ;  /* 0x00007610ff957816 */ /* 0x000fe40000000095 */
[----:B------:R-:W-:Y:S01]  /*4480*/  PRMT R148, RZ, 0x7610, R148 ;  /* 0x00007610ff947816 */ /* 0x000fe20000000094 */
[----:B------:R-:W-:Y:S01]  /*4490*/  IMAD.WIDE R94, R115, 0x2, R94 ;  /* 0x00000002735e7825 */ /* 0x000fe200078e025e */
[----:B------:R-:W-:-:S02]  /*44a0*/  PRMT R150, RZ, 0x7610, R150 ;  /* 0x00007610ff967816 */ /* 0x000fc40000000096 */
[----:B------:R-:W-:Y:S01]  /*44b0*/  PRMT R146, RZ, 0x7610, R146 ;  /* 0x00007610ff927816 */ /* 0x000fe20000000092 */
[C---:B------:R-:W-:Y:S01]  /*44c0*/  IMAD.WIDE R88, R115.reuse, 0x2, R88 ;  /* 0x0000000273587825 */ /* 0x040fe200078e0258 */
[----:B------:R-:W-:Y:S01]  /*44d0*/  PRMT R144, RZ, 0x7610, R144 ;  /* 0x00007610ff907816 */ /* 0x000fe20000000090 */
[----:B------:R-:W3:Y:S01]  /*44e0*/  @!P5 LDG.E.U16 R149, desc[UR22][R80.64] ;  /* 0x000000165095d981 */ /* 0x000ee2000c1e1500 */
[----:B------:R-:W-:Y:S01]  /*44f0*/  PRMT R142, RZ, 0x7610, R142 ;  /* 0x00007610ff8e7816 */ /* 0x000fe2000000008e */
[C---:B------:R-:W-:Y:S02]  /*4500*/  IMAD.WIDE R68, R115.reuse, 0x2, R68 ;  /* 0x0000000273447825 */ /* 0x040fe400078e0244 */
[----:B------:R-:W3:Y:S02]  /*4510*/  @!P4 LDG.E.U16 R148, desc[UR22][R94.64] ;  /* 0x000000165e94c981 */ /* 0x000ee4000c1e1500 */
[C---:B------:R-:W-:Y:S02]  /*4520*/  IMAD.WIDE R60, R115.reuse, 0x2, R60 ;  /* 0x00000002733c7825 */ /* 0x040fe400078e023c */
[----:B------:R-:W3:Y:S02]  /*4530*/  @!P2 LDG.E.U16 R150, desc[UR22][R88.64] ;  /* 0x000000165896a981 */ /* 0x000ee4000c1e1500 */
[----:B------:R-:W-:-:S02]  /*4540*/  IMAD.WIDE R54, R115, 0x2, R54 ;  /* 0x0000000273367825 */ /* 0x000fc400078e0236 */
[----:B------:R-:W3:Y:S04]  /*4550*/  @!P1 LDG.E.U16 R144, desc[UR22][R60.64] ;  /* 0x000000163c909981 */ /* 0x000ee8000c1e1500 */
[----:B------:R-:W3:Y:S04]  /*4560*/  @!P0 LDG.E.U16 R146, desc[UR22][R54.64] ;  /* 0x0000001636928981 */ /* 0x000ee8000c1e1500 */
[----:B------:R-:W3:Y:S01]  /*4570*/  @!P3 LDG.E.U16 R142, desc[UR22][R68.64] ;  /* 0x00000016448eb981 */ /* 0x000ee2000c1e1500 */
[C---:B------:R-:W-:Y:S02]  /*4580*/  LOP3.LUT R106, R105.reuse, 0x4, RZ, 0xfc, !PT ;  /* 0x00000004696a7812 */ /* 0x040fe400078efcff */
[----:B------:R-:W-:-:S02]  /*4590*/  LOP3.LUT R119, R105, 0xc, RZ, 0xfc, !PT ;  /* 0x0000000c69777812 */ /* 0x000fc400078efcff */
[----:B------:R-:W-:Y:S02]  /*45a0*/  ISETP.GE.AND P0, PT, R106, UR8, PT ;  /* 0x000000086a007c0c */ /* 0x000fe4000bf06270 */
[----:B------:R-:W-:Y:S02]  /*45b0*/  LEA.HI R106, R0, 0xe, RZ, 0x1a ;  /* 0x0000000e006a7811 */ /* 0x000fe400078fd0ff */
[----:B------:R-:W-:Y:S02]  /*45c0*/  LOP3.LUT R108, R105, 0x6, RZ, 0xfc, !PT ;  /* 0x00000006696c7812 */ /* 0x000fe400078efcff */
[----:B------:R-:W-:Y:S02]  /*45d0*/  ISETP.GE.AND P4, PT, R119, UR8, PT ;  /* 0x0000000877007c0c */ /* 0x000fe4000bf86270 */
[----:B------:R-:W-:Y:S02]  /*45e0*/  ISETP.GE.AND P1, PT, R106, UR8, PT ;  /* 0x000000086a007c0c */ /* 0x000fe4000bf26270 */
[----:B------:R-:W-:-:S02]  /*45f0*/  ISETP.GE.AND P5, PT, R108, UR8, PT ;  /* 0x000000086c007c0c */ /* 0x000fc4000bfa6270 */
[C---:B------:R-:W-:Y:S02]  /*4600*/  LOP3.LUT R106, R105.reuse, 0x1c, RZ, 0xfc, !PT ;  /* 0x0000001c696a7812 */ /* 0x040fe400078efcff */
[----:B------:R-:W-:Y:S01]  /*4610*/  LOP3.LUT R108, R105, 0x14, RZ, 0xfc, !PT ;  /* 0x00000014696c7812 */ /* 0x000fe200078efcff */
[C---:B------:R-:W-:Y:S01]  /*4620*/  IMAD.WIDE R6, R115.reuse, 0x2, R6 ;  /* 0x0000000273067825 */ /* 0x040fe200078e0206 */
[----:B------:R-:W-:Y:S02]  /*4630*/  PRMT R140, RZ, 0x7610, R140 ;  /* 0x00007610ff8c7816 */ /* 0x000fe4000000008c */
[----:B------:R-:W-:Y:S01]  /*4640*/  PRMT R138, RZ, 0x7610, R138 ;  /* 0x00007610ff8a7816 */ /* 0x000fe2000000008a */
[C---:B------:R-:W-:Y:S01]  /*4650*/  IMAD.WIDE R90, R115.reuse, 0x2, R90 ;  /* 0x00000002735a7825 */ /* 0x040fe200078e025a */
[----:B------:R-:W-:Y:S02]  /*4660*/  ISETP.GE.AND P3, PT, R106, UR8, PT ;  /* 0x000000086a007c0c */ /* 0x000fe4000bf66270 */
[----:B------:R-:W-:Y:S01]  /*4670*/  ISETP.GE.AND P2, PT, R108, UR8, PT ;  /* 0x000000086c007c0c */ /* 0x000fe2000bf46270 */
[----:B------:R-:W3:Y:S01]  /*4680*/  @!P0 LDG.E.U16 R140, desc[UR22][R6.64] ;  /* 0x00000016068c8981 */ /* 0x000ee2000c1e1500 */
[----:B------:R-:W-:Y:S01]  /*4690*/  LEA.HI R106, R0, 0x1e, RZ, 0x1a ;  /* 0x0000001e006a7811 */ /* 0x000fe200078fd0ff */
[----:B------:R-:W-:Y:S01]  /*46a0*/  IMAD.WIDE R10, R115, 0x2, R10 ;  /* 0x00000002730a7825 */ /* 0x000fe200078e020a */
[----:B------:R-:W-:Y:S01]  /*46b0*/  PRMT R141, RZ, 0x7610, R141 ;  /* 0x00007610ff8d7816 */ /* 0x000fe2000000008d */
[----:B------:R-:W3:Y:S01]  /*46c0*/  @!P4 LDG.E.U16 R138, desc[UR22][R90.64] ;  /* 0x000000165a8ac981 */ /* 0x000ee2000c1e1500 */
[----:B------:R-:W-:-:S02]  /*46d0*/  ISETP.GE.AND P0, PT, R106, UR8, PT ;  /* 0x000000086a007c0c */ /* 0x000fc4000bf06270 */
[----:B------:R-:W-:Y:S02]  /*46e0*/  ISETP.GE.AND P4, PT, R103, UR8, PT ;  /* 0x0000000867007c0c */ /* 0x000fe4000bf86270 */
[----:B------:R-:W-:Y:S01]  /*46f0*/  LOP3.LUT R106, R105, 0x24, RZ, 0xfc, !PT ;  /* 0x00000024696a7812 */ /* 0x000fe200078efcff */
[----:B------:R-:W-:Y:S01]  /*4700*/  IMAD.WIDE R96, R115, 0x2, R96 ;  /* 0x0000000273607825 */ /* 0x000fe200078e0260 */
[----:B------:R-:W-:Y:S01]  /*4710*/  PRMT R136, RZ, 0x7610, R136 ;  /* 0x00007610ff887816 */ /* 0x000fe20000000088 */
[----:B------:R-:W3:Y:S01]  /*4720*/  @!P1 LDG.E.U16 R141, desc[UR22][R10.64] ;  /* 0x000000160a8d9981 */ /* 0x000ee2000c1e1500 */
[----:B------:R-:W-:Y:S02]  /*4730*/  ISETP.GE.AND P1, PT, R106, UR8, PT ;  /* 0x000000086a007c0c */ /* 0x000fe4000bf26270 */
[----:B------:R-:W-:Y:S01]  /*4740*/  LOP3.LUT R106, R105, 0x26, RZ, 0xfc, !PT ;  /* 0x00000026696a7812 */ /* 0x000fe200078efcff */
[----:B------:R-:W-:Y:S01]  /*4750*/  IMAD.WIDE R50, R115, 0x2, R50 ;  /* 0x0000000273327825 */ /* 0x000fe200078e0232 */
[----:B------:R-:W-:Y:S01]  /*4760*/  PRMT R139, RZ, 0x7610, R139 ;  /* 0x00007610ff8b7816 */ /* 0x000fe2000000008b */
[----:B------:R-:W3:Y:S01]  /*4770*/  @!P2 LDG.E.U16 R136, desc[UR22][R96.64] ;  /* 0x000000166088a981 */ /* 0x000ee2000c1e1500 */
[----:B------:R-:W-:-:S02]  /*4780*/  ISETP.GE.AND P2, PT, R106, UR8, PT ;  /* 0x000000086a007c0c */ /* 0x000fc4000bf46270 */
[----:B------:R-:W-:Y:S01]  /*4790*/  LOP3.LUT R106, R105, 0x2c, RZ, 0xfc, !PT ;  /* 0x0000002c696a7812 */ /* 0x000fe200078efcff */
[C---:B------:R-:W-:Y:S01]  /*47a0*/  IMAD.WIDE R56, R115.reuse, 0x2, R56 ;  /* 0x0000000273387825 */ /* 0x040fe200078e0238 */
[----:B------:R-:W-:Y:S01]  /*47b0*/  PRMT R134, RZ, 0x7610, R134 ;  /* 0x00007610ff867816 */ /* 0x000fe20000000086 */
[----:B------:R-:W3:Y:S01]  /*47c0*/  @!P4 LDG.E.U16 R139, desc[UR22][R50.64] ;  /* 0x00000016328bc981 */ /* 0x000ee2000c1e1500 */
[----:B------:R-:W-:Y:S02]  /*47d0*/  ISETP.GE.AND P4, PT, R106, UR8, PT ;  /* 0x000000086a007c0c */ /* 0x000fe4000bf86270 */
[----:B------:R-:W-:Y:S01]  /*47e0*/  LEA.HI R106, R0, 0x2e, RZ, 0x1a ;  /* 0x0000002e006a7811 */ /* 0x000fe200078fd0ff */
[----:B------:R-:W-:Y:S01]  /*47f0*/  IMAD.WIDE R12, R115, 0x2, R12 ;  /* 0x00000002730c7825 */ /* 0x000fe200078e020c */
[----:B------:R-:W-:Y:S01]  /*4800*/  PRMT R137, RZ, 0x7610, R137 ;  /* 0x00007610ff897816 */ /* 0x000fe20000000089 */
[----:B------:R-:W3:Y:S01]  /*4810*/  @!P3 LDG.E.U16 R134, desc[UR22][R56.64] ;  /* 0x000000163886b981 */ /* 0x000ee2000c1e1500 */
[----:B------:R-:W-:-:S02]  /*4820*/  ISETP.GE.AND P3, PT, R106, UR8, PT ;  /* 0x000000086a007c0c */ /* 0x000fc4000bf66270 */
[----:B------:R-:W-:Y:S02]  /*4830*/  LOP3.LUT R106, R105, 0x32, RZ, 0xfc, !PT ;  /* 0x00000032696a7812 */ /* 0x000fe400078efcff */
[----:B------:R-:W3:Y:S02]  /*4840*/  @!P0 LDG.E.U16 R137, desc[UR22][R12.64] ;  /* 0x000000160c898981 */ /* 0x000ee4000c1e1500 */
[----:B------:R-:W-:Y:S01]  /*4850*/  ISETP.GE.AND P0, PT, R106, UR8, PT ;  /* 0x000000086a007c0c */ /* 0x000fe2000bf06270 */
[----:B------:R-:W-:Y:S01]  /*4860*/  IMAD.WIDE R62, R115, 0x2, R62 ;  /* 0x00000002733e7825 */ /* 0x000fe200078e023e */
[----:B------:R-:W-:Y:S02]  /*4870*/  PRMT R132, RZ, 0x7610, R132 ;  /* 0x00007610ff847816 */ /* 0x000fe40000000084 */
[----:B------:R-:W-:Y:S01]  /*4880*/  LOP3.LUT R106, R105, 0x34, RZ, 0xfc, !PT ;  /* 0x00000034696a7812 */ /* 0x000fe200078efcff */
[----:B------:R-:W-:Y:S01]  /*4890*/  IMAD.WIDE R64, R115, 0x2, R64 ;  /* 0x0000000273407825 */ /* 0x000fe200078e0240 */
[----:B------:R-:W-:-:S02]  /*48a0*/  PRMT R135, RZ, 0x7610, R135 ;  /* 0x00007610ff877816 */ /* 0x000fc40000000087 */
[----:B------:R-:W-:Y:S01]  /*48b0*/  PRMT R130, RZ, 0x7610, R130 ;  /* 0x00007610ff827816 */ /* 0x000fe20000000082 */
[----:B------:R-:W3:Y:S01]  /*48c0*/  @!P1 LDG.E.U16 R132, desc[UR22][R62.64] ;  /* 0x000000163e849981 */ /* 0x000ee2000c1e1500 */
[----:B------:R-:W-:Y:S01]  /*48d0*/  PRMT R133, RZ, 0x7610, R133 ;  /* 0x00007610ff857816 */ /* 0x000fe20000000085 */
[C---:B------:R-:W-:Y:S01]  /*48e0*/  IMAD.WIDE R70, R115.reuse, 0x2, R70 ;  /* 0x0000000273467825 */ /* 0x040fe200078e0246 */
[----:B------:R-:W-:Y:S01]  /*48f0*/  PRMT R147, RZ, 0x7610, R147 ;  /* 0x00007610ff937816 */ /* 0x000fe20000000093 */
[----:B------:R-:W3:Y:S01]  /*4900*/  @!P2 LDG.E.U16 R135, desc[UR22][R64.64] ;  /* 0x000000164087a981 */ /* 0x000ee2000c1e1500 */
[----:B------:R-:W-:Y:S01]  /*4910*/  ISETP.GE.AND P1, PT, R106, UR8, PT ;  /* 0x000000086a007c0c */ /* 0x000fe2000bf26270 */
[C---:B------:R-:W-:Y:S01]  /*4920*/  IMAD.WIDE R74, R115.reuse, 0x2, R74 ;  /* 0x00000002734a7825 */ /* 0x040fe200078e024a */
[----:B------:R-:W-:Y:S01]  /*4930*/  LEA.HI R106, R0, 0x3e, RZ, 0x1a ;  /* 0x0000003e006a7811 */ /* 0x000fe200078fd0ff */
[----:B------:R-:W3:Y:S02]  /*4940*/  @!P4 LDG.E.U16 R130, desc[UR22][R70.64] ;  /* 0x000000164682c981 */ /* 0x000ee4000c1e1500 */
[----:B------:R-:W-:Y:S01]  /*4950*/  IMAD.WIDE R14, R115, 0x2, R14 ;  /* 0x00000002730e7825 */ /* 0x000fe200078e020e */
[----:B------:R-:W-:Y:S01]  /*4960*/  ISETP.GE.AND P2, PT, R106, UR8, PT ;  /* 0x000000086a007c0c */ /* 0x000fe2000bf46270 */
[----:B------:R-:W3:Y:S01]  /*4970*/  @!P0 LDG.E.U16 R147, desc[UR22][R74.64] ;  /* 0x000000164a938981 */ /* 0x000ee2000c1e1500 */
[----:B------:R-:W-:-:S02]  /*4980*/  ISETP.GE.AND P4, PT, R113, UR8, PT ;  /* 0x0000000871007c0c */ /* 0x000fc4000bf86270 */
[----:B------:R-:W-:Y:S01]  /*4990*/  ISETP.GE.AND P0, PT, R111, UR8, PT ;  /* 0x000000086f007c0c */ /* 0x000fe2000bf06270 */
[----:B------:R-:W3:Y:S01]  /*49a0*/  @!P3 LDG.E.U16 R133, desc[UR22][R14.64] ;  /* 0x000000160e85b981 */ /* 0x000ee2000c1e1500 */
[----:B------:R-:W-:Y:S01]  /*49b0*/  ISETP.GE.AND P3, PT, R109, UR8, PT ;  /* 0x000000086d007c0c */ /* 0x000fe2000bf66270 */
[C---:B------:R-:W-:Y:S01]  /*49c0*/  IMAD.WIDE R8, R115.reuse, 0x2, R8 ;  /* 0x0000000273087825 */ /* 0x040fe200078e0208 */
[----:B------:R-:W-:Y:S02]  /*49d0*/  PRMT R143, RZ, 0x7610, R143 ;  /* 0x00007610ff8f7816 */ /* 0x000fe4000000008f */
[----:B------:R-:W-:Y:S01]  /*49e0*/  PRMT R108, RZ, 0x7610, R108 ;  /* 0x00007610ff6c7816 */ /* 0x000fe2000000006c */
[C---:B------:R-:W-:Y:S01]  /*49f0*/  IMAD.WIDE R16, R115.reuse, 0x2, R16 ;  /* 0x0000000273107825 */ /* 0x040fe200078e0210 */
[----:B------:R-:W-:Y:S02]  /*4a00*/  PRMT R131, RZ, 0x7610, R131 ;  /* 0x00007610ff837816 */ /* 0x000fe40000000083 */
[----:B------:R-:W-:Y:S01]  /*4a10*/  PRMT R145, RZ, 0x7610, R145 ;  /* 0x00007610ff917816 */ /* 0x000fe20000000091 */
[C---:B------:R-:W-:Y:S01]  /*4a20*/  IMAD.WIDE R76, R115.reuse, 0x2, R76 ;  /* 0x00000002734c7825 */ /* 0x040fe200078e024c */
[----:B------:R-:W-:Y:S01]  /*4a30*/  PRMT R106, RZ, 0x7610, R106 ;  /* 0x00007610ff6a7816 */ /* 0x000fe2000000006a */
[----:B------:R-:W3:Y:S01]  /*4a40*/  @!P5 LDG.E.U16 R143, desc[UR22][R8.64] ;  /* 0x00000016088fd981 */ /* 0x000ee2000c1e1500 */
[----:B------:R-:W-:Y:S01]  /*4a50*/  PRMT R119, RZ, 0x7610, R119 ;  /* 0x00007610ff777816 */ /* 0x000fe20000000077 */
[----:B------:R-:W-:-:S02]  /*4a60*/  IMAD.WIDE R84, R115, 0x2, R84 ;  /* 0x0000000273547825 */ /* 0x000fc400078e0254 */
[----:B------:R-:W3:Y:S02]  /*4a70*/  @!P1 LDG.E.U16 R108, desc[UR22][R76.64] ;  /* 0x000000164c6c9981 */ /* 0x000ee4000c1e1500 */
[C---:B------:R-:W-:Y:S02]  /*4a80*/  IMAD.WIDE R82, R115.reuse, 0x2, R82 ;  /* 0x0000000273527825 */ /* 0x040fe400078e0252 */
[----:B------:R-:W3:Y:S02]  /*4a90*/  @!P0 LDG.E.U16 R106, desc[UR22][R84.64] ;  /* 0x00000016546a8981 */ /* 0x000ee4000c1e1500 */
[----:B------:R-:W-:Y:S02]  /*4aa0*/  IMAD.WIDE R78, R115, 0x2, R78 ;  /* 0x00000002734e7825 */ /* 0x000fe400078e024e */
[----:B------:R-:W3:Y:S04]  /*4ab0*/  @!P3 LDG.E.U16 R145, desc[UR22][R82.64] ;  /* 0x000000165291b981 */ /* 0x000ee8000c1e1500 */
[----:B------:R-:W3:Y:S04]  /*4ac0*/  @!P4 LDG.E.U16 R131, desc[UR22][R78.64] ;  /* 0x000000164e83c981 */ /* 0x000ee8000c1e1500 */
[----:B------:R-:W3:Y:S01]  /*4ad0*/  @!P2 LDG.E.U16 R119, desc[UR22][R16.64] ;  /* 0x000000161077a981 */ /* 0x000ee2000c1e1500 */
[----:B------:R-:W-:Y:S01]  /*4ae0*/  BAR.SYNC.DEFER_BLOCKING 0x0 ;  /* 0x0000000000007b1d */ /* 0x000fe20000010000 */
[----:B------:R-:W-:-:S04]  /*4af0*/  LOP3.LUT R152, R0, 0x3f, RZ, 0xc0, !PT ;  /* 0x0000003f00987812 */ /* 0x000fc800078ec0ff */
[----:B------:R-:W-:Y:S01]  /*4b00*/  ISETP.GE.AND P0, PT, R152, UR8, PT ;  /* 0x0000000898007c0c */ /* 0x000fe2000bf06270 */
[----:B------:R-:W-:Y:S01]  /*4b10*/  IMAD.WIDE R42, R117, 0x2, R42 ;  /* 0x00000002752a7825 */ /* 0x000fe200078e022a */
[----:B------:R-:W-:-:S03]  /*4b20*/  PRMT R152, RZ, 0x7610, R152 ;  /* 0x00007610ff987816 */ /* 0x000fc60000000098 */
[----:B------:R-:W-:Y:S01]  /*4b30*/  IMAD.WIDE R34, R117, 0x2, R34 ;  /* 0x0000000275227825 */ /* 0x000fe200078e0222 */
[----:B------:R-:W-:-:S03]  /*4b40*/  PRMT R154, RZ, 0x7610, R154 ;  /* 0x00007610ff9a7816 */ /* 0x000fc6000000009a */
[----:B------:R-:W-:-:S04]  /*4b50*/  IMAD.WIDE R26, R117, 0x2, R26 ;  /* 0x00000002751a7825 */ /* 0x000fc800078e021a */
[----:B------:R-:W-:-:S04]  /*4b60*/  IMAD.WIDE R18, R117, 0x2, R18 ;  /* 0x0000000275127825 */ /* 0x000fc800078e0212 */
[----:B------:R-:W-:-:S04]  /*4b70*/  IMAD.WIDE R44, R117, 0x2, R44 ;  /* 0x00000002752c7825 */ /* 0x000fc800078e022c */
[----:B------:R-:W-:-:S04]  /*4b80*/  IMAD.WIDE R36, R117, 0x2, R36 ;  /* 0x0000000275247825 */ /* 0x000fc800078e0224 */
[----:B------:R-:W-:-:S04]  /*4b90*/  IMAD.WIDE R28, R117, 0x2, R28 ;  /* 0x00000002751c7825 */ /* 0x000fc800078e021c */
[----:B------:R-:W-:-:S04]  /*4ba0*/  IMAD.WIDE R20, R117, 0x2, R20 ;  /* 0x0000000275147825 */ /* 0x000fc800078e0214 */
[----:B------:R-:W-:-:S04]  /*4bb0*/  IMAD.WIDE R46, R117, 0x2, R46 ;  /* 0x00000002752e7825 */ /* 0x000fc800078e022e */
[C---:B------:R-:W-:Y:S01]  /*4bc0*/  IMAD.WIDE R38, R117.reuse, 0x2, R38 ;  /* 0x0000000275267825 */ /* 0x040fe200078e0226 */
[----:B------:R-:W3:Y:S03]  /*4bd0*/  @!P0 LDG.E.U16 R152, desc[UR22][R46.64] ;  /* 0x000000162e988981 */ /* 0x000ee6000c1e1500 */
[----:B------:R-:W-:-:S04]  /*4be0*/  IMAD.WIDE R30, R117, 0x2, R30 ;  /* 0x00000002751e7825 */ /* 0x000fc800078e021e */
[----:B------:R-:W-:-:S04]  /*4bf0*/  IMAD.WIDE R22, R117, 0x2, R22 ;  /* 0x0000000275167825 */ /* 0x000fc800078e0216 */
[----:B------:R-:W-:-:S04]  /*4c00*/  IMAD.WIDE R48, R117, 0x2, R48 ;  /* 0x0000000275307825 */ /* 0x000fc800078e0230 */
[C---:B------:R-:W-:Y:S01]  /*4c10*/  IMAD.WIDE R40, R117.reuse, 0x2, R40 ;  /* 0x0000000275287825 */ /* 0x040fe200078e0228 */
[----:B------:R-:W3:Y:S03]  /*4c20*/  @!P0 LDG.E.U16 R154, desc[UR22][R48.64] ;  /* 0x00000016309a8981 */ /* 0x000ee6000c1e1500 */
[----:B------:R-:W-:-:S04]  /*4c30*/  IMAD.WIDE R32, R117, 0x2, R32 ;  /* 0x0000000275207825 */ /* 0x000fc800078e0220 */
[----:B------:R-:W-:Y:S01]  /*4c40*/  IMAD.WIDE R24, R117, 0x2, R24 ;  /* 0x0000000275187825 */ /* 0x000fe200078e0218 */
[----:B--2---:R0:W-:Y:S04]  /*4c50*/  STS.U16 [R104+UR13+0x2000], R165 ;  /* 0x002000a568007988 */ /* 0x0041e8000800040d */
[----:B----4-:R1:W-:Y:S04]  /*4c60*/  STS.U16 [R104+UR13+0x2400], R161 ;  /* 0x002400a168007988 */ /* 0x0103e8000800040d */
[----:B-----5:R-:W-:Y:S01]  /*4c70*/  STS.U16 [R104+UR13+0x2800], R159 ;  /* 0x0028009f68007988 */ /* 0x020fe2000800040d */
[----:B0-----:R-:W-:-:S02]  /*4c80*/  PRMT R165, RZ, 0x7610, R165 ;  /* 0x00007610ffa57816 */ /* 0x001fc400000000a5 */
[----:B-1----:R-:W-:-:S04]  /*4c90*/  PRMT R161, RZ, 0x7610, R161 ;  /* 0x00007610ffa17816 */ /* 0x002fc800000000a1 */
[----:B------:R-:W2:Y:S04]  /*4ca0*/  @!P0 LDG.E.U16 R165, desc[UR22][R40.64] ;  /* 0x0000001628a58981 */ /* 0x000ea8000c1e1500 */
[----:B---3--:R0:W-:Y:S04]  /*4cb0*/  STS.U16 [R104+UR13+0x2c00], R151 ;  /* 0x002c009768007988 */ /* 0x0081e8000800040d */
[----:B------:R1:W-:Y:S04]  /*4cc0*/  STS.U16 [R104+UR13+0x3000], R155 ;  /* 0x0030009b68007988 */ /* 0x0003e8000800040d */
[----:B------:R3:W-:Y:S04]  /*4cd0*/  STS.U16 [R104+UR13+0x3400], R157 ;  /* 0x0034009d68007988 */ /* 0x0007e8000800040d */
[----:B------:R4:W-:Y:S01]  /*4ce0*/  STS.U16 [R104+UR13+0x3800], R163 ;  /* 0x003800a368007988 */ /* 0x0009e2000800040d */
[----:B0-----:R-:W-:-:S02]  /*4cf0*/  PRMT R151, RZ, 0x7610, R151 ;  /* 0x00007610ff977816 */ /* 0x001fc40000000097 */
[----:B-1----:R-:W-:Y:S01]  /*4d00*/  PRMT R155, RZ, 0x7610, R155 ;  /* 0x00007610ff9b7816 */ /* 0x002fe2000000009b */
[----:B------:R-:W5:Y:S01]  /*4d10*/  @!P0 LDG.E.U16 R161, desc[UR22][R34.64] ;  /* 0x0000001622a18981 */ /* 0x000f62000c1e1500 */
[----:B---3--:R-:W-:Y:S02]  /*4d20*/  PRMT R157, RZ, 0x7610, R157 ;  /* 0x00007610ff9d7816 */ /* 0x008fe4000000009d */
[----:B------:R-:W-:Y:S02]  /*4d30*/  PRMT R159, RZ, 0x7610, R159 ;  /* 0x00007610ff9f7816 */ /* 0x000fe4000000009f */
[----:B------:R-:W3:Y:S01]  /*4d40*/  @!P0 LDG.E.U16 R155, desc[UR22][R26.64] ;  /* 0x000000161a9b8981 */ /* 0x000ee2000c1e1500 */
[----:B----4-:R-:W-:-:S03]  /*4d50*/  PRMT R163, RZ, 0x7610, R163 ;  /* 0x00007610ffa37816 */ /* 0x010fc600000000a3 */
[----:B------:R0:W-:Y:S04]  /*4d60*/  STS.U16 [R104+UR13+0x3c00], R149 ;  /* 0x003c009568007988 */ /* 0x0001e8000800040d */
[----:B------:R1:W-:Y:S04]  /*4d70*/  STS.U16 [R102+UR13+0x2900], R148 ;  /* 0x0029009466007988 */ /* 0x0003e8000800040d */
[----:B------:R4:W-:Y:S01]  /*4d80*/  STS.U16 [R102+UR13+0x2500], R150 ;  /* 0x0025009666007988 */ /* 0x0009e2000800040d */
[----:B0-----:R-:W-:-:S03]  /*4d90*/  PRMT R149, RZ, 0x7610, R149 ;  /* 0x00007610ff957816 */ /* 0x001fc60000000095 */
[----:B------:R0:W-:Y:S01]  /*4da0*/  STS.U16 [R102+UR13+0x3100], R144 ;  /* 0x0031009066007988 */ /* 0x0001e2000800040d */
[----:B-1----:R-:W-:-:S03]  /*4db0*/  PRMT R148, RZ, 0x7610, R148 ;  /* 0x00007610ff947816 */ /* 0x002fc60000000094 */
[----:B------:R1:W-:Y:S01]  /*4dc0*/  STS.U16 [R102+UR13+0x2d00], R146 ;  /* 0x002d009266007988 */ /* 0x0003e2000800040d */
[----:B----4-:R-:W-:-:S03]  /*4dd0*/  PRMT R150, RZ, 0x7610, R150 ;  /* 0x00007610ff967816 */ /* 0x010fc60000000096 */
[----:B------:R4:W-:Y:S01]  /*4de0*/  STS.U16 [R102+UR13+0x3500], R142 ;  /* 0x0035008e66007988 */ /* 0x0009e2000800040d */
[----:B0-----:R-:W-:-:S03]  /*4df0*/  PRMT R144, RZ, 0x7610, R144 ;  /* 0x00007610ff907816 */ /* 0x001fc60000000090 */
[----:B------:R0:W-:Y:S01]  /*4e00*/  STS.U16 [R102+UR13+0x2100], R153 ;  /* 0x0021009966007988 */ /* 0x0001e2000800040d */
[----:B-1----:R-:W-:-:S03]  /*4e10*/  PRMT R146, RZ, 0x7610, R146 ;  /* 0x00007610ff927816 */ /* 0x002fc60000000092 */
[----:B------:R-:W2:Y:S01]  /*4e20*/  @!P0 LDG.E.U16 R149, desc[UR22][R18.64] ;  /* 0x0000001612958981 */ /* 0x000ea2000c1e1500 */
[----:B----4-:R-:W-:-:S03]  /*4e30*/  PRMT R142, RZ, 0x7610, R142 ;  /* 0x00007610ff8e7816 */ /* 0x010fc6000000008e */
[----:B------:R-:W4:Y:S01]  /*4e40*/  @!P0 LDG.E.U16 R148, desc[UR22][R42.64] ;  /* 0x000000162a948981 */ /* 0x000f22000c1e1500 */
[----:B0-----:R-:W-:-:S03]  /*4e50*/  PRMT R153, RZ, 0x7610, R153 ;  /* 0x00007610ff997816 */ /* 0x001fc60000000099 */
[----:B------:R-:W4:Y:S04]  /*4e60*/  @!P0 LDG.E.U16 R151, desc[UR22][R20.64] ;  /* 0x0000001614978981 */ /* 0x000f28000c1e1500 */
        /* <DEDUP_REMOVED lines=26> */
[----:B------:R-:W-:-:S04]  /*5010*/  ULEA UR10, UR20, UR13, 0x3 ;  /* 0x0000000d140a7291 */ /* 0x000fc8000f8e18ff */
[----:B------:R-:W-:Y:S01]  /*5020*/  UIADD3 UR10, UPT, UPT, UR10, 0x6000, URZ ;  /* 0x000060000a0a7890 */ /* 0x000fe2000fffe0ff */
[----:B-----5:R0:W-:Y:S04]  /*5030*/  STS.U16 [R104+UR13+0x5800], R161 ;  /* 0x005800a168007988 */ /* 0x0201e8000800040d */
[----:B---3--:R0:W-:Y:S04]  /*5040*/  STS.U16 [R104+UR13+0x5400], R155 ;  /* 0x0054009b68007988 */ /* 0x0081e8000800040d */
[----:B--2---:R0:W-:Y:S04]  /*5050*/  STS.U16 [R104+UR13+0x5000], R149 ;  /* 0x0050009568007988 */ /* 0x0041e8000800040d */
[----:B----4-:R0:W-:Y:S04]  /*5060*/  STS.U16 [R104+UR13+0x5c00], R148 ;  /* 0x005c009468007988 */ /* 0x0101e8000800040d */
        /* <DEDUP_REMOVED lines=12> */
[----:B------:R1:W-:Y:S06]  /*5130*/  MEMBAR.ALL.CTA ;  /* 0x0000000000007992 */ /* 0x0003ec0000008000 */
[----:B-1----:R-:W1:Y:S02]  /*5140*/  FENCE.VIEW.ASYNC.S ;  /* 0x00000000000073c6 */ /* 0x002e640000000000 */
[----:B-1----:R-:W-:Y:S06]  /*5150*/  BAR.SYNC.DEFER_BLOCKING 0x0 ;  /* 0x0000000000007b1d */ /* 0x002fec0000010000 */
[----:B------:R-:W-:Y:S05]  /*5160*/  BRA.U UP1, `(.L_x_9) ;  /* 0x00000001014c7547 */ /* 0x000fea000b800000 */
[----:B------:R-:W-:Y:S01]  /*5170*/  UMOV UR15, 0x40004040 ;  /* 0x40004040000f7882 */ /* 0x000fe20000000000 */
        /* <DEDUP_REMOVED lines=9> */
[----:B------:R1:W-:Y:S01]  /*5210*/  UTCHMMA gdesc[UR14], gdesc[UR16], tmem[UR12], tmem[UR18], idesc[UR19], UPT ;  /* 0x00ff12100e0075ea */ /* 0x0003e2000b80000c */
        /* <DEDUP_REMOVED lines=8> */
.L_x_9:
[----:B------:R-:W-:Y:S02]  /*52a0*/  UIADD3 UR20, UPT, UPT, UR20, 0x1, URZ ;  /* 0x0000000114147890 */ /* 0x000fe4000fffe0ff */
[----:B------:R-:W-:Y:S02]  /*52b0*/  UIADD3 UR11, UPT, UPT, UR11, -0x1, URZ ;  /* 0xffffffff0b0b7890 */ /* 0x000fe4000fffe0ff */
[----:B------:R-:W-:Y:S02]  /*52c0*/  UISETP.GT.AND UP2, UPT, UR20, 0x1, UPT ;  /* 0x000000011400788c */ /* 0x000fe4000bf44270 */
[----:B------:R-:W-:Y:S02]  /*52d0*/  UIADD3 UR8, UPT, UPT, UR8, -0x40, URZ ;  /* 0xffffffc008087890 */ /* 0x000fe4000fffe0ff */
[----:B-1----:R-:W-:Y:S02]  /*52e0*/  USEL UR4, URZ, 0x1, !UP2 ;  /* 0x00000001ff047887 */ /* 0x002fe4000d000000 */
[----:B------:R-:W-:-:S02]  /*52f0*/  USEL UR20, UR20, URZ, !UP2 ;  /* 0x000000ff14147287 */ /* 0x000fc4000d000000 */
[----:B------:R-:W-:Y:S02]  /*5300*/  UISETP.NE.U32.AND UP2, UPT, UR11, URZ, UPT ;  /* 0x000000ff0b00728c */ /* 0x000fe4000bf45070 */
[----:B------:R-:W-:-:S03]  /*5310*/  ULOP3.LUT UR6, UR5, UR4, URZ, 0x3c, !UPT ;  /* 0x0000000405067292 */ /* 0x000fc6000f8e3cff */
[----:B------:R-:W-:-:S04]  /*5320*/  UMOV UR4, UR5 ;  /* 0x0000000500047c82 */ /* 0x000fc80008000000 */
[----:B------:R-:W-:Y:S01]  /*5330*/  UMOV UR5, UR6 ;  /* 0x0000000600057c82 */ /* 0x000fe20008000000 */
[----:B------:R-:W-:Y:S05]  /*5340*/  BRA.U UP2, `(.L_x_10) ;  /* 0xffffffed026c7547 */ /* 0x000fea000b83ffff */
.L_x_7:
[----:B------:R-:W-:-:S09]  /*5350*/  UISETP.GE.AND UP1, UPT, UR28, 0x40, UPT ;  /* 0x000000401c00788c */ /* 0x000fd2000bf26270 */
[----:B------:R-:W-:Y:S05]  /*5360*/  BRA.U !UP1, `(.L_x_11) ;  /* 0x0000000109107547 */ /* 0x000fea000b800000 */
[----:B------:R-:W-:-:S06]  /*5370*/  USHF.L.U32 UR4, UR4, 0x1f, URZ ;  /* 0x0000001f04047899 */ /* 0x000fcc00080006ff */
[----:B------:R-:W-:-:S04]  /*5380*/  IMAD.U32 R2, RZ, RZ, UR4 ;  /* 0x00000004ff027e24 */ /* 0x000fc8000f8e00ff */
[----:B------:R-:W1:Y:S02]  /*5390*/  SYNCS.PHASECHK.TRANS64.TRYWAIT P0, [UR10], R2 ;  /* 0x00000002ff0075a7 */ /* 0x000e64000800110a */
[----:B-1----:R-:W-:Y:S05]  /*53a0*/  @!P0 BRA `(.L_x_12) ;  /* 0x0000000800b88947 */ /* 0x002fea0003800000 */
.L_x_11:
[----:B------:R-:W-:Y:S01]  /*53b0*/  BAR.SYNC.DEFER_BLOCKING 0x0 ;  /* 0x0000000000007b1d */ /* 0x000fe20000010000 */
[C---:B------:R-:W-:Y:S01]  /*53c0*/  LOP3.LUT P0, RZ, R0.reuse, 0x7f, RZ, 0xc0, !PT ;  /* 0x0000007f00ff7812 */ /* 0x040fe2000780c0ff */
[C---:B------:R-:W-:Y:S02]  /*53d0*/  IMAD.SHL.U32 R2, R0.reuse, 0x10, RZ ;  /* 0x0000001000027824 */ /* 0x040fe400078e00ff */
[C---:B------:R-:W-:Y:S02]  /*53e0*/  IMAD.SHL.U32 R20, R0.reuse, 0x100, RZ ;  /* 0x0000010000147824 */ /* 0x040fe400078e00ff */
[----:B------:R-:W-:Y:S01]  /*53f0*/  IMAD.SHL.U32 R3, R0, 0x8, RZ ;  /* 0x0000000800037824 */ /* 0x000fe200078e00ff */
[----:B------:R-:W-:Y:S01]  /*5400*/  LOP3.LUT R2, R2, 0xf0, RZ, 0xc0, !PT ;  /* 0x000000f002027812 */ /* 0x000fe200078ec0ff */
[----:B------:R-:W1:Y:S01]  /*5410*/  LDC R29, c[0x0][0x3b8] ;  /* 0x0000ee00ff1d7b82 */ /* 0x000e620000000800 */
[----:B------:R-:W-:Y:S01]  /*5420*/  LOP3.LUT R21, R20, 0x1000, RZ, 0xc0, !PT ;  /* 0x0000100014157812 */ /* 0x000fe200078ec0ff */
[----:B------:R-:W2:Y:S01]  /*5430*/  LDCU UR4, c[0x0][0x3b4] ;  /* 0x00007680ff0477ac */ /* 0x000ea20008000800 */
[----:B------:R-:W-:-:S02]  /*5440*/  LOP3.LUT R3, R3, 0x300, RZ, 0xc0, !PT ;  /* 0x0000030003037812 */ /* 0x000fc400078ec0ff */
[----:B------:R-:W-:-:S05]  /*5450*/  IADD3 R2, PT, PT, R2, UR13, R21 ;  /* 0x0000000d02027c10 */ /* 0x000fca000fffe015 */
[----:B------:R-:W-:Y:S01]  /*5460*/  IMAD.IADD R2, R3, 0x1, R2 ;  /* 0x0000000103027824 */ /* 0x000fe200078e0202 */
[----:B------:R-:W-:Y:S01]  /*5470*/  LOP3.LUT R3, R0, 0x40, RZ, 0xc0, !PT ;  /* 0x0000004000037812 */ /* 0x000fe200078ec0ff */
[----:B------:R-:W3:Y:S02]  /*5480*/  @!P0 SYNCS.CCTL.IV [UR13+0x6000] ;  /* 0x00600000ff0089b1 */ /* 0x000ee4000800000d */
[----:B---3--:R-:W-:Y:S06]  /*5490*/  BAR.SYNC.DEFER_BLOCKING 0x0 ;  /* 0x0000000000007b1d */ /* 0x008fec0000010000 */
[----:B------:R-:W-:Y:S01]  /*54a0*/  LDTM.16dp32bit_t0_t15.x16 R4, tmem[UR9] ;  /* 0x00000009000479ee */ /* 0x000fe20008a00000 */
[----:B------:R-:W3:Y:S01]  /*54b0*/  LDTM.16dp32bit_t16_t31.x16 R4, tmem[UR9+0x10] ;  /* 0x00001009000479ee */ /* 0x000ee20008a20000 */
[----:B------:R-:W4:Y:S01]  /*54c0*/  LDCU.128 UR8, c[0x0][0x390] ;  /* 0x00007200ff0877ac */ /* 0x000f220008000c00 */
[----:B------:R-:W5:Y:S01]  /*54d0*/  @!P0 SYNCS.CCTL.IV [UR13+0x6008] ;  /* 0x00600800ff0089b1 */ /* 0x000f62000800000d */
[----:B------:R-:W-:Y:S01]  /*54e0*/  NOP ;  /* 0x0000000000007918 */ /* 0x000fe20000000000 */
[----:B----4-:R-:W-:-:S04]  /*54f0*/  ISETP.GE.AND P0, PT, R99, UR10, PT ;  /* 0x0000000a63007c0c */ /* 0x010fc8000bf06270 */
[----:B------:R-:W-:Y:S02]  /*5500*/  ISETP.LT.AND P3, PT, R98, UR11, !P0 ;  /* 0x0000000b62007c0c */ /* 0x000fe4000c761270 */
[----:B---3--:R-:W-:Y:S02]  /*5510*/  F2FP.BF16.F32.PACK_AB R20, R6, R4 ;  /* 0x000000040614723e */ /* 0x008fe400000010ff */
[----:B------:R-:W-:Y:S02]  /*5520*/  F2FP.BF16.F32.PACK_AB R24, R7, R5 ;  /* 0x000000050718723e */ /* 0x000fe400000010ff */
[----:B------:R-:W-:Y:S02]  /*5530*/  F2FP.BF16.F32.PACK_AB R21, R10, R8 ;  /* 0x000000080a15723e */ /* 0x000fe400000010ff */
[----:B------:R-:W-:Y:S02]  /*5540*/  F2FP.BF16.F32.PACK_AB R25, R11, R9 ;  /* 0x000000090b19723e */ /* 0x000fe400000010ff */
[----:B------:R-:W-:-:S02]  /*5550*/  F2FP.BF16.F32.PACK_AB R22, R14, R12 ;  /* 0x0000000c0e16723e */ /* 0x000fc400000010ff */
[----:B------:R-:W-:Y:S02]  /*5560*/  F2FP.BF16.F32.PACK_AB R26, R15, R13 ;  /* 0x0000000d0f1a723e */ /* 0x000fe400000010ff */
[----:B------:R-:W-:Y:S02]  /*5570*/  F2FP.BF16.F32.PACK_AB R23, R18, R16 ;  /* 0x000000101217723e */ /* 0x000fe400000010ff */
[----:B------:R-:W-:Y:S02]  /*5580*/  F2FP.BF16.F32.PACK_AB R27, R19, R17 ;  /* 0x00000011131b723e */ /* 0x000fe400000010ff */
[----:B------:R-:W-:Y:S01]  /*5590*/  LOP3.LUT R9, R0, 0x3f, RZ, 0xc0, !PT ;  /* 0x0000003f00097812 */ /* 0x000fe200078ec0ff */
[----:B-----5:R3:W-:Y:S01]  /*55a0*/  STS.128 [R2], R20 ;  /* 0x0000001402007388 */ /* 0x0207e20000000c00 */
[----:B------:R-:W-:Y:S01]  /*55b0*/  LEA R0, R3, UR13, 0x5 ;  /* 0x0000000d03007c11 */ /* 0x000fe2000f8e28ff */
[----:B-1----:R-:W-:Y:S01]  /*55c0*/  IMAD R3, R98, R29, RZ ;  /* 0x0000001d62037224 */ /* 0x002fe200078e02ff */
[----:B------:R-:W-:Y:S01]  /*55d0*/  ISETP.LT.AND P6, PT, R110, UR11, !P0 ;  /* 0x0000000b6e007c0c */ /* 0x000fe2000c7c1270 */
[----:B------:R1:W-:Y:S01]  /*55e0*/  STS.128 [R2+0x800], R24 ;  /* 0x0008001802007388 */ /* 0x0003e20000000c00 */
[----:B------:R-:W-:Y:S01]  /*55f0*/  BAR.SYNC.DEFER_BLOCKING 0x0 ;  /* 0x0000000000007b1d */ /* 0x000fe20000010000 */
[----:B------:R-:W-:Y:S01]  /*5600*/  IMAD R9, R9, 0x10, R0 ;  /* 0x0000001009097824 */ /* 0x000fe200078e0200 */
[----:B------:R-:W-:Y:S01]  /*5610*/  ISETP.LT.AND P5, PT, R112, UR11, !P0 ;  /* 0x0000000b70007c0c */ /* 0x000fe2000c7a1270 */
[----:B--2---:R-:W-:Y:S01]  /*5620*/  IMAD R0, R99, UR4, RZ ;  /* 0x0000000463007c24 */ /* 0x004fe2000f8e02ff */
[----:B------:R-:W-:-:S04]  /*5630*/  ISETP.LT.AND P2, PT, R114, UR11, !P0 ;  /* 0x0000000b72007c0c */ /* 0x000fc8000c741270 */
[----:B------:R-:W-:-:S04]  /*5640*/  LEA R19, P1, R0, UR8, 0x1 ;  /* 0x0000000800137c11 */ /* 0x000fc8000f8208ff */
[----:B---3--:R-:W-:Y:S01]  /*5650*/  LEA.HI.X.SX32 R21, R0, UR9, 0x1, P1 ;  /* 0x0000000900157c11 */ /* 0x008fe200088f0eff */
[----:B------:R-:W-:Y:S01]  /*5660*/  IMAD R0, R29, 0x2, R3 ;  /* 0x000000021d007824 */ /* 0x000fe200078e0203 */
[----:B-1----:R-:W-:-:S03]  /*5670*/  LEA R2, P1, R3, R19, 0x1 ;  /* 0x0000001303027211 */ /* 0x002fc600078208ff */
[----:B------:R-:W-:Y:S01]  /*5680*/  IMAD R8, R29, 0x2, R0 ;  /* 0x000000021d087824 */ /* 0x000fe200078e0200 */
[----:B------:R-:W-:Y:S02]  /*5690*/  LEA.HI.X.SX32 R3, R3, R21, 0x1, P1 ;  /* 0x0000001503037211 */ /* 0x000fe400008f0eff */
[----:B------:R-:W-:Y:S02]  /*56a0*/  LEA R12, P4, R0, R19, 0x1 ;  /* 0x00000013000c7211 */ /* 0x000fe400078808ff */
[----:B------:R-:W-:Y:S01]  /*56b0*/  ISETP.LT.AND P1, PT, R116, UR11, !P0 ;  /* 0x0000000b74007c0c */ /* 0x000fe2000c721270 */
[----:B------:R-:W1:Y:S01]  /*56c0*/  LDS.128 R4, [R9] ;  /* 0x0000000009047984 */ /* 0x000e620000000c00 */
[----:B------:R-:W-:Y:S01]  /*56d0*/  LEA.HI.X.SX32 R13, R0, R21, 0x1, P4 ;  /* 0x00000015000d7211 */ /* 0x000fe200020f0eff */
[----:B------:R-:W-:Y:S01]  /*56e0*/  IMAD R0, R29, 0x2, R8 ;  /* 0x000000021d007824 */ /* 0x000fe200078e0208 */
[----:B------:R-:W-:Y:S01]  /*56f0*/  ISETP.LT.AND P4, PT, R118, UR11, !P0 ;  /* 0x0000000b76007c0c */ /* 0x000fe2000c781270 */
[----:B-1----:R1:W-:Y:S01]  /*5700*/  @P3 STG.E.U16 desc[UR22][R2.64], R4 ;  /* 0x0000000402003986 */ /* 0x0023e2000c101516 */
[----:B------:R-:W-:-:S02]  /*5710*/  LEA R14, P3, R8, R19, 0x1 ;  /* 0x00000013080e7211 */ /* 0x000fc400078608ff */
[----:B------:R-:W-:Y:S02]  /*5720*/  PRMT R17, R4, 0x7632, R17 ;  /* 0x0000763204117816 */ /* 0x000fe40000000011 */
[----:B------:R-:W-:Y:S02]  /*5730*/  LEA.HI.X.SX32 R15, R8, R21, 0x1, P3 ;  /* 0x00000015080f7211 */ /* 0x000fe400018f0eff */
[----:B------:R-:W2:Y:S01]  /*5740*/  LDS.128 R8, [R9+0x1000] ;  /* 0x0010000009087984 */ /* 0x000ea20000000c00 */
[----:B------:R-:W-:-:S03]  /*5750*/  ISETP.LT.AND P3, PT, R120, UR11, !P0 ;  /* 0x0000000b78007c0c */ /* 0x000fc6000c761270 */
[----:B------:R3:W-:Y:S01]  /*5760*/  @P6 STG.E.U16 desc[UR22][R12.64], R17 ;  /* 0x000000110c006986 */ /* 0x0007e2000c101516 */
[----:B-1----:R-:W-:Y:S01]  /*5770*/  IMAD R3, R29, 0x2, R0 ;  /* 0x000000021d037824 */ /* 0x002fe200078e0200 */
[CC--:B------:R-:W-:Y:S02]  /*5780*/  LEA R16, P6, R0.reuse, R19.reuse, 0x1 ;  /* 0x0000001300107211 */ /* 0x0c0fe400078c08ff */
[----:B------:R1:W-:Y:S02]  /*5790*/  @P5 STG.E.U16 desc[UR22][R14.64], R5 ;  /* 0x000000050e005986 */ /* 0x0003e4000c101516 */
[----:B------:R-:W-:Y:S02]  /*57a0*/  LEA R2, P5, R3, R19, 0x1 ;  /* 0x0000001303027211 */ /* 0x000fe400078a08ff */
[-C--:B---3--:R-:W-:Y:S01]  /*57b0*/  LEA.HI.X.SX32 R17, R0, R21.reuse, 0x1, P6 ;  /* 0x0000001500117211 */ /* 0x088fe200030f0eff */
[----:B------:R-:W-:Y:S01]  /*57c0*/  IMAD R0, R29, 0x2, R3 ;  /* 0x000000021d007824 */ /* 0x000fe200078e0203 */
[----:B------:R-:W-:-:S02]  /*57d0*/  LEA.HI.X.SX32 R3, R3, R21, 0x1, P5 ;  /* 0x0000001503037211 */ /* 0x000fc400028f0eff */
[----:B-1----:R-:W-:Y:S01]  /*57e0*/  PRMT R15, R5, 0x7632, R15 ;  /* 0x00007632050f7816 */ /* 0x002fe2000000000f */
[----:B------:R-:W-:Y:S01]  /*57f0*/  IMAD R13, R29, 0x2, R0 ;  /* 0x000000021d0d7824 */ /* 0x000fe200078e0200 */
[C---:B------:R-:W-:Y:S02]  /*5800*/  LEA R4, P5, R0.reuse, R19, 0x1 ;  /* 0x0000001300047211 */ /* 0x040fe400078a08ff */
[----:B------:R-:W-:Y:S01]  /*5810*/  ISETP.LT.AND P6, PT, R121, UR11, !P0 ;  /* 0x0000000b79007c0c */ /* 0x000fe2000c7c1270 */
[----:B------:R1:W-:Y:S01]  /*5820*/  @P2 STG.E.U16 desc[UR22][R16.64], R15 ;  /* 0x0000000f10002986 */ /* 0x0003e2000c101516 */
[----:B------:R-:W-:Y:S01]  /*5830*/  LEA.HI.X.SX32 R5, R0, R21, 0x1, P5 ;  /* 0x0000001500057211 */ /* 0x000fe200028f0eff */
[----:B------:R-:W-:Y:S01]  /*5840*/  IMAD R0, R29, 0x2, R13 ;  /* 0x000000021d007824 */ /* 0x000fe200078e020d */
[----:B------:R-:W-:Y:S01]  /*5850*/  LEA R12, P5, R13, R19, 0x1 ;  /* 0x000000130d0c7211 */ /* 0x000fe200078a08ff */
[----:B------:R3:W-:Y:S01]  /*5860*/  @P1 STG.E.U16 desc[UR22][R2.64], R6 ;  /* 0x0000000602001986 */ /* 0x0007e2000c101516 */
[----:B------:R-:W-:-:S02]  /*5870*/  ISETP.LT.AND P2, PT, R122, UR11, !P0 ;  /* 0x0000000b7a007c0c */ /* 0x000fc4000c741270 */
[----:B------:R-:W-:Y:S02]  /*5880*/  LEA.HI.X.SX32 R13, R13, R21, 0x1, P5 ;  /* 0x000000150d0d7211 */ /* 0x000fe400028f0eff */
[----:B------:R-:W-:Y:S02]  /*5890*/  ISETP.LT.AND P1, PT, R123, UR11, !P0 ;  /* 0x0000000b7b007c0c */ /* 0x000fe4000c721270 */
[----:B------:R-:W-:Y:S01]  /*58a0*/  ISETP.LT.AND P5, PT, R124, UR11, !P0 ;  /* 0x0000000b7c007c0c */ /* 0x000fe2000c7a1270 */
[----:B-1----:R-:W-:Y:S01]  /*58b0*/  IMAD R16, R29, 0x2, R0 ;  /* 0x000000021d107824 */ /* 0x002fe200078e0200 */
[----:B---3--:R-:W-:-:S05]  /*58c0*/  PRMT R3, R6, 0x7632, R3 ;  /* 0x0000763206037816 */ /* 0x008fca0000000003 */
[----:B------:R1:W-:Y:S01]  /*58d0*/  @P4 STG.E.U16 desc[UR22][R4.64], R3 ;  /* 0x0000000304004986 */ /* 0x0003e2000c101516 */
[----:B------:R-:W-:-:S03]  /*58e0*/  LEA R14, P4, R0, R19, 0x1 ;  /* 0x00000013000e7211 */ /* 0x000fc600078808ff */
[----:B------:R2:W-:Y:S01]  /*58f0*/  @P3 STG.E.U16 desc[UR22][R12.64], R7 ;  /* 0x000000070c003986 */ /* 0x0005e2000c101516 */
[----:B------:R-:W-:Y:S01]  /*5900*/  LEA.HI.X.SX32 R15, R0, R21, 0x1, P4 ;  /* 0x00000015000f7211 */ /* 0x000fe200020f0eff */
[----:B------:R-:W-:Y:S01]  /*5910*/  IMAD R0, R29, 0x2, R16 ;  /* 0x000000021d007824 */ /* 0x000fe200078e0210 */
[C---:B------:R-:W-:Y:S02]  /*5920*/  LEA R2, P3, R16.reuse, R19, 0x1 ;  /* 0x0000001310027211 */ /* 0x040fe400078608ff */
[----:B------:R-:W-:Y:S01]  /*5930*/  ISETP.LT.AND P4, PT, R125, UR11, !P0 ;  /* 0x0000000b7d007c0c */ /* 0x000fe2000c781270 */
[----:B------:R-:W-:Y:S01]  /*5940*/  IMAD R17, R29, 0x2, R0 ;  /* 0x000000021d117824 */ /* 0x000fe200078e0200 */
[----:B-1----:R-:W-:Y:S02]  /*5950*/  PRMT R5, R7, 0x7632, R5 ;  /* 0x0000763207057816 */ /* 0x002fe40000000005 */
[----:B------:R-:W-:Y:S02]  /*5960*/  LEA.HI.X.SX32 R3, R16, R21, 0x1, P3 ;  /* 0x0000001510037211 */ /* 0x000fe400018f0eff */
[----:B--2---:R-:W-:Y:S01]  /*5970*/  PRMT R7, R8, 0x7632, R7 ;  /* 0x0000763208077816 */ /* 0x004fe20000000007 */
[----:B------:R1:W-:Y:S01]  /*5980*/  @P6 STG.E.U16 desc[UR22][R14.64], R5 ;  /* 0x000000050e006986 */ /* 0x0003e2000c101516 */
[----:B------:R-:W-:-:S02]  /*5990*/  LEA R4, P6, R0, R19, 0x1 ;  /* 0x0000001300047211 */ /* 0x000fc400078c08ff */
[----:B------:R-:W-:Y:S01]  /*59a0*/  ISETP.LT.AND P3, PT, R126, UR11, !P0 ;  /* 0x0000000b7e007c0c */ /* 0x000fe2000c761270 */
[----:B------:R2:W-:Y:S01]  /*59b0*/  @P2 STG.E.U16 desc[UR22][R2.64], R8 ;  /* 0x0000000802002986 */ /* 0x0005e2000c101516 */
[----:B-1----:R-:W-:Y:S01]  /*59c0*/  LEA.HI.X.SX32 R5, R0, R21, 0x1, P6 ;  /* 0x0000001500057211 */ /* 0x002fe200030f0eff */
[----:B------:R-:W-:Y:S01]  /*59d0*/  IMAD R0, R29, 0x2, R17 ;  /* 0x000000021d007824 */ /* 0x000fe200078e0211 */
[----:B--2---:R-:W-:-:S03]  /*59e0*/  PRMT R8, R9, 0x7632, R8 ;  /* 0x0000763209087816 */ /* 0x004fc60000000008 */
[----:B------:R-:W-:Y:S01]  /*59f0*/  IMAD R16, R29, 0x2, R0 ;  /* 0x000000021d107824 */ /* 0x000fe200078e0200 */
[----:B------:R1:W-:Y:S01]  /*5a00*/  @P1 STG.E.U16 desc[UR22][R4.64], R7 ;  /* 0x0000000704001986 */ /* 0x0003e2000c101516 */
[-C--:B------:R-:W-:Y:S02]  /*5a10*/  LEA R6, P1, R17, R19.reuse, 0x1 ;  /* 0x0000001311067211 */ /* 0x080fe400078208ff */
[----:B------:R-:W-:Y:S01]  /*5a20*/  IMAD R18, R29, 0x2, R16 ;  /* 0x000000021d127824 */ /* 0x000fe200078e0210 */
[-C--:B------:R-:W-:Y:S02]  /*5a30*/  LEA R12, P2, R0, R19.reuse, 0x1 ;  /* 0x00000013000c7211 */ /* 0x080fe400078408ff */
[----:B------:R-:W-:Y:S02]  /*5a40*/  LEA R14, P6, R16, R19, 0x1 ;  /* 0x00000013100e7211 */ /* 0x000fe400078c08ff */
[-C--:B------:R-:W-:Y:S02]  /*5a50*/  LEA.HI.X.SX32 R13, R0, R21.reuse, 0x1, P2 ;  /* 0x00000015000d7211 */ /* 0x080fe400010f0eff */
[----:B------:R-:W-:-:S02]  /*5a60*/  LEA.HI.X.SX32 R15, R16, R21, 0x1, P6 ;  /* 0x00000015100f7211 */ /* 0x000fc400030f0eff */
[----:B-1----:R-:W-:Y:S01]  /*5a70*/  LEA.HI.X.SX32 R7, R17, R21, 0x1, P1 ;  /* 0x0000001511077211 */ /* 0x002fe200008f0eff */
[C---:B------:R-:W-:Y:S01]  /*5a80*/  IMAD R17, R29.reuse, 0x2, R18 ;  /* 0x000000021d117824 */ /* 0x040fe200078e0212 */
[-C--:B------:R-:W-:Y:S02]  /*5a90*/  LEA R2, P1, R18, R19.reuse, 0x1 ;  /* 0x0000001312027211 */ /* 0x080fe400078208ff */
[----:B------:R-:W-:Y:S01]  /*5aa0*/  ISETP.LT.AND P2, PT, R128, UR11, !P0 ;  /* 0x0000000b80007c0c */ /* 0x000fe2000c741270 */
[----:B------:R-:W-:Y:S01]  /*5ab0*/  IMAD R0, R29, 0x2, R17 ;  /* 0x000000021d007824 */ /* 0x000fe200078e0211 */
[----:B------:R-:W-:Y:S01]  /*5ac0*/  LEA R16, P6, R17, R19, 0x1 ;  /* 0x0000001311107211 */ /* 0x000fe200078c08ff */
[----:B------:R1:W-:Y:S01]  /*5ad0*/  @P5 STG.E.U16 desc[UR22][R6.64], R9 ;  /* 0x0000000906005986 */ /* 0x0003e2000c101516 */
[-C--:B------:R-:W-:Y:S02]  /*5ae0*/  LEA.HI.X.SX32 R3, R18, R21.reuse, 0x1, P1 ;  /* 0x0000001512037211 */ /* 0x080fe400008f0eff */
[----:B------:R-:W-:Y:S01]  /*5af0*/  ISETP.LT.AND P1, PT, R129, UR11, !P0 ;  /* 0x0000000b81007c0c */ /* 0x000fe2000c721270 */
[----:B------:R2:W-:Y:S01]  /*5b00*/  @P4 STG.E.U16 desc[UR22][R12.64], R8 ;  /* 0x000000080c004986 */ /* 0x0005e2000c101516 */
[----:B------:R-:W-:-:S02]  /*5b10*/  LEA.HI.X.SX32 R17, R17, R21, 0x1, P6 ;  /* 0x0000001511117211 */ /* 0x000fc400030f0eff */
[----:B------:R-:W-:Y:S01]  /*5b20*/  ISETP.LT.AND P0, PT, R127, UR11, !P0 ;  /* 0x0000000b7f007c0c */ /* 0x000fe2000c701270 */
[----:B------:R2:W-:Y:S01]  /*5b30*/  @P3 STG.E.U16 desc[UR22][R14.64], R10 ;  /* 0x0000000a0e003986 */ /* 0x0005e2000c101516 */
[C---:B------:R-:W-:Y:S02]  /*5b40*/  LEA R4, P6, R0.reuse, R19, 0x1 ;  /* 0x0000001300047211 */ /* 0x040fe400078c08ff */
[----:B-1----:R-:W-:Y:S02]  /*5b50*/  PRMT R7, R11, 0x7632, R7 ;  /* 0x000076320b077816 */ /* 0x002fe40000000007 */
[----:B------:R-:W-:Y:S02]  /*5b60*/  LEA.HI.X.SX32 R5, R0, R21, 0x1, P6 ;  /* 0x0000001500057211 */ /* 0x000fe400030f0eff */
[----:B------:R-:W-:-:S05]  /*5b70*/  PRMT R0, R10, 0x7632, R0 ;  /* 0x000076320a007816 */ /* 0x000fca0000000000 */
[----:B------:R2:W-:Y:S04]  /*5b80*/  @P2 STG.E.U16 desc[UR22][R2.64], R0 ;  /* 0x0000000002002986 */ /* 0x0005e8000c101516 */
[----:B------:R2:W-:Y:S04]  /*5b90*/  @P1 STG.E.U16 desc[UR22][R16.64], R11 ;  /* 0x0000000b10001986 */ /* 0x0005e8000c101516 */
[----:B------:R2:W-:Y:S01]  /*5ba0*/  @P0 STG.E.U16 desc[UR22][R4.64], R7 ;  /* 0x0000000704000986 */ /* 0x0005e2000c101516 */
[----:B------:R-:W-:Y:S06]  /*5bb0*/  BAR.SYNC.DEFER_BLOCKING 0x0 ;  /* 0x0000000000007b1d */ /* 0x000fec0000010000 */
[----:B------:R-:W-:Y:S05]  /*5bc0*/  BRA.U UP0, `(.L_x_13) ;  /* 0x00000001009c7547 */ /* 0x000fea000b800000 */
[----:B------:R-:W1:Y:S01]  /*5bd0*/  S2UR UR5, SR_CgaCtaId ;  /* 0x00000000000579c3 */ /* 0x000e620000008800 */
[----:B------:R-:W-:Y:S01]  /*5be0*/  NOP ;  /* 0x0000000000007918 */ /* 0x000fe20000000000 */
[----:B------:R-:W-:Y:S01]  /*5bf0*/  UMOV UR4, 0x50 ;  /* 0x0000005000047882 */ /* 0x000fe20000000000 */
[----:B--2---:R-:W-:Y:S02]  /*5c00*/  IMAD.U32 R0, RZ, RZ, UR12 ;  /* 0x0000000cff007e24 */ /* 0x004fe4000f8e00ff */
[----:B------:R-:W-:-:S03]  /*5c10*/  IMAD.MOV.U32 R3, RZ, RZ, 0x1 ;  /* 0x00000001ff037424 */ /* 0x000fc600078e00ff */
[----:B------:R-:W-:-:S04]  /*5c20*/  LOP3.LUT R0, R0, 0xffff, RZ, 0xc0, !PT ;  /* 0x0000ffff00007812 */ /* 0x000fc800078ec0ff */
[----:B------:R-:W-:-:S05]  /*5c30*/  SHF.R.U32.HI R0, RZ, 0x5, R0 ;  /* 0x00000005ff007819 */ /* 0x000fca0000011600 */
[----:B------:R-:W-:Y:S01]  /*5c40*/  VIADD R2, R0, 0x10 ;  /* 0x0000001000027836 */ /* 0x000fe20000000000 */
[----:B------:R-:W-:Y:S01]  /*5c50*/  SHF.L.U32 R0, R3, R0, RZ ;  /* 0x0000000003007219 */ /* 0x000fe200000006ff */
[----:B01----:R-:W-:-:S03]  /*5c60*/  ULEA UR6, UR5, UR4, 0x18 ;  /* 0x0000000405067291 */ /* 0x003fc6000f8ec0ff */
[----:B------:R-:W-:-:S04]  /*5c70*/  SHF.L.U32 R3, R3, R2, RZ ;  /* 0x0000000203037219 */ /* 0x000fc800000006ff */
[----:B------:R-:W-:Y:S02]  /*5c80*/  LOP3.LUT R0, R3, R0, RZ, 0xfc, !PT ;  /* 0x0000000003007212 */ /* 0x000fe400078efcff */
[----:B------:R-:W0:Y:S02]  /*5c90*/  LDS R5, [UR6] ;  /* 0x00000006ff057984 */ /* 0x000e240008000800 */
[C---:B------:R-:W-:Y:S02]  /*5ca0*/  LOP3.LUT R2, R0.reuse, 0xffff, RZ, 0xc0, !PT ;  /* 0x0000ffff00027812 */ /* 0x040fe400078ec0ff */
[----:B0-----:R-:W-:-:S04]  /*5cb0*/  LOP3.LUT R3, R0, 0xffff, R5, 0x80, !PT ;  /* 0x0000ffff00037812 */ /* 0x001fc800078e8005 */
[----:B------:R-:W-:-:S13]  /*5cc0*/  ISETP.NE.AND P0, PT, R3, R2, PT ;  /* 0x000000020300720c */ /* 0x000fda0003f05270 */
[----:B------:R-:W-:Y:S05]  /*5cd0*/  @P0 BRA `(.L_x_14) ;  /* 0x0000000000500947 */ /* 0x000fea0003800000 */
[----:B------:R-:W-:Y:S02]  /*5ce0*/  SHF.R.U32.HI R5, RZ, 0x10, R5 ;  /* 0x00000010ff057819 */ /* 0x000fe40000011605 */
[----:B------:R-:W-:-:S04]  /*5cf0*/  SHF.R.U32.HI R2, RZ, 0x10, R0 ;  /* 0x00000010ff027819 */ /* 0x000fc80000011600 */
[----:B------:R-:W-:-:S04]  /*5d00*/  LOP3.LUT R5, R5, R2, RZ, 0xc0, !PT ;  /* 0x0000000205057212 */ /* 0x000fc800078ec0ff */
[----:B------:R-:W-:-:S13]  /*5d10*/  ISETP.NE.AND P0, PT, R5, R2, PT ;  /* 0x000000020500720c */ /* 0x000fda0003f05270 */
[----:B------:R-:W-:Y:S05]  /*5d20*/  @P0 BRA `(.L_x_15) ;  /* 0x0000000000300947 */ /* 0x000fea0003800000 */
[----:B------:R-:W-:Y:S01]  /*5d30*/  R2UR UR4, R0 ;  /* 0x00000000000472ca */ /* 0x000fe200000e0000 */
[----:B------:R-:W-:Y:S01]  /*5d40*/  VOTEU.ANY UR5, UPT, PT ;  /* 0x0000000000057886 */ /* 0x000fe200038e0100 */
[----:B------:R-:W0:Y:S01]  /*5d50*/  S2R R0, SR_LANEID ;  /* 0x0000000000007919 */ /* 0x000e220000000000 */
[----:B------:R-:W-:-:S10]  /*5d60*/  UFLO.U32 UR5, UR5 ;  /* 0x00000005000572bd */ /* 0x000fd400080e0000 */
[----:B------:R-:W-:-:S06]  /*5d70*/  ULOP3.LUT UR4, URZ, UR4, URZ, 0x33, !UPT ;  /* 0x00000004ff047292 */ /* 0x000fcc000f8e33ff */
[----:B------:R-:W-:-:S04]  /*5d80*/  IMAD.U32 R2, RZ, RZ, UR4 ;  /* 0x00000004ff027e24 */ /* 0x000fc8000f8e00ff */
[----:B------:R-:W1:Y:S02]  /*5d90*/  REDUX UR7, R2 ;  /* 0x00000000020773c4 */ /* 0x000e640000000000 */
[----:B------:R3:W-:Y:S01]  /*5da0*/  UTCATOMSWS.AND URZ, UR4 ;  /* 0x0000000400ff79e3 */ /* 0x0007e20008000000 */
[----:B0-----:R-:W-:Y:S01]  /*5db0*/  ISETP.EQ.U32.AND P0, PT, R0, UR5, PT ;  /* 0x0000000500007c0c */ /* 0x001fe2000bf02070 */
[----:B-1----:R-:W-:-:S12]  /*5dc0*/  IMAD.U32 R0, RZ, RZ, UR7 ;  /* 0x00000007ff007e24 */ /* 0x002fd8000f8e00ff */
[----:B------:R3:W-:Y:S01]  /*5dd0*/  @P0 ATOMS.AND RZ, [UR6], R0 ;  /* 0x00000000ffff098c */ /* 0x0007e2000a800006 */
[----:B------:R-:W-:Y:S05]  /*5de0*/  BRA `(.L_x_13) ;  /* 0x0000000000147947 */ /* 0x000fea0003800000 */
.L_x_15:
[----:B------:R-:W-:-:S07]  /*5df0*/  MOV R2, 0x5e10 ;  /* 0x00005e1000027802 */ /* 0x000fce0000000f00 */
[----:B------:R-:W-:Y:S05]  /*5e00*/  CALL.REL.NOINC `($__internal_0_$__cuda_sm10x_tcgen05_guardrail_trap_col_being_dealloced_not_returned_by_alloc) ;  /* 0x00000000002c7944 */ /* 0x000fea0003c00000 */
[----:B------:R-:W-:Y:S05]  /*5e10*/  BRA `(.L_x_13) ;  /* 0x0000000000087947 */ /* 0x000fea0003800000 */
.L_x_14:
[----:B------:R-:W-:-:S07]  /*5e20*/  MOV R2, 0x5e40 ;  /* 0x00005e4000027802 */ /* 0x000fce0000000f00 */
[----:B------:R-:W-:Y:S05]  /*5e30*/  CALL.REL.NOINC `($__internal_2_$__cuda_sm10x_tcgen05_guardrail_trap_unallocated_columns_being_dealloced) ;  /* 0x0000000000387944 */ /* 0x000fea0003c00000 */
.L_x_13:
[----:B------:R-:W-:Y:S01]  /*5e40*/  NOP ;  /* 0x0000000000007918 */ /* 0x000fe20000000000 */
[----:B0--3--:R-:W-:Y:S05]  /*5e50*/  EXIT ;  /* 0x000000000000794d */ /* 0x009fea0003800000 */
.L_x_8:
[----:B------:R-:W0:Y:S02]  /*5e60*/  SYNCS.PHASECHK.TRANS64.TRYWAIT P6, [UR10], R131 ;  /* 0x00000083ff0075a7 */ /* 0x000e2400080c110a */
[----:B0-----:R-:W-:Y:S05]  /*5e70*/  @!P6 BRA `(.L_x_8) ;  /* 0xfffffffc00f8e947 */ /* 0x001fea000383ffff */
[----:B------:R-:W-:Y:S05]  /*5e80*/  BRA `(.L_x_16) ;  /* 0xffffffe000e07947 */ /* 0x000fea000383ffff */
.L_x_12:
[----:B------:R-:W1:Y:S02]  /*5e90*/  SYNCS.PHASECHK.TRANS64.TRYWAIT P0, [UR10], R2 ;  /* 0x00000002ff0075a7 */ /* 0x000e64000800110a */
[----:B-1----:R-:W-:Y:S05]  /*5ea0*/  @!P0 BRA `(.L_x_12) ;  /* 0xfffffffc00f88947 */ /* 0x002fea000383ffff */
[----:B------:R-:W-:Y:S05]  /*5eb0*/  BRA `(.L_x_11) ;  /* 0xfffffff4003c7947 */ /* 0x000fea000383ffff */
        .weak           $__internal_0_$__cuda_sm10x_tcgen05_guardrail_trap_col_being_dealloced_not_returned_by_alloc
        .type           $__internal_0_$__cuda_sm10x_tcgen05_guardrail_trap_col_being_dealloced_not_returned_by_alloc,@function
        .size           $__internal_0_$__cuda_sm10x_tcgen05_guardrail_trap_col_being_dealloced_not_returned_by_alloc,($__internal_1_$__cuda_sm10x_tcgen05_guardrail_trap_phase_invalid_during_alloc - $__internal_0_$__cuda_sm10x_tcgen05_guardrail_trap_col_being_dealloced_not_returned_by_alloc)
$__internal_0_$__cuda_sm10x_tcgen05_guardrail_trap_col_being_dealloced_not_returned_by_alloc:
[----:B------:R-:W-:Y:S05]  /*5ec0*/  BPT.TRAP 0x1 ;  /* 0x000000040000795c */ /* 0x000fea0000300000 */
[----:B------:R-:W-:-:S04]  /*5ed0*/  IMAD.MOV.U32 R3, RZ, RZ, 0x0 ;  /* 0x00000000ff037424 */ /* 0x000fc800078e00ff */
[----:B------:R-:W-:Y:S05]  /*5ee0*/  RET.REL.NODEC R2 `(matmul_kernel) ;  /* 0xffffffa002447950 */ /* 0x000fea0003c3ffff */
        .weak           $__internal_1_$__cuda_sm10x_tcgen05_guardrail_trap_phase_invalid_during_alloc
        .type           $__internal_1_$__cuda_sm10x_tcgen05_guardrail_trap_phase_invalid_during_alloc,@function
        .size           $__internal_1_$__cuda_sm10x_tcgen05_guardrail_trap_phase_invalid_during_alloc,($__internal_2_$__cuda_sm10x_tcgen05_guardrail_trap_unallocated_columns_being_dealloced - $__internal_1_$__cuda_sm10x_tcgen05_guardrail_trap_phase_invalid_during_alloc)
$__internal_1_$__cuda_sm10x_tcgen05_guardrail_trap_phase_invalid_during_alloc:
[----:B------:R-:W-:Y:S05]  /*5ef0*/  BPT.TRAP 0x1 ;  /* 0x000000040000795c */ /* 0x000fea0000300000 */
[----:B------:R-:W-:-:S04]  /*5f00*/  IMAD.MOV.U32 R3, RZ, RZ, 0x0 ;  /* 0x00000000ff037424 */ /* 0x000fc800078e00ff */
[----:B------:R-:W-:Y:S05]  /*5f10*/  RET.REL.NODEC R2 `(matmul_kernel) ;  /* 0xffffffa002387950 */ /* 0x000fea0003c3ffff */
        .weak           $__internal_2_$__cuda_sm10x_tcgen05_guardrail_trap_unallocated_columns_being_dealloced
        .type           $__internal_2_$__cuda_sm10x_tcgen05_guardrail_trap_unallocated_columns_being_dealloced,@function
        .size           $__internal_2_$__cuda_sm10x_tcgen05_guardrail_trap_unallocated_columns_being_dealloced,(.L_x_20 - $__internal_2_$__cuda_sm10x_tcgen05_guardrail_trap_unallocated_columns_being_dealloced)
$__internal_2_$__cuda_sm10x_tcgen05_guardrail_trap_unallocated_columns_being_dealloced:
[----:B------:R-:W-:Y:S05]  /*5f20*/  BPT.TRAP 0x1 ;  /* 0x000000040000795c */ /* 0x000fea0000300000 */
[----:B------:R-:W-:-:S04]  /*5f30*/  IMAD.MOV.U32 R3, RZ, RZ, 0x0 ;  /* 0x00000000ff037424 */ /* 0x000fc800078e00ff */
[----:B------:R-:W-:Y:S05]  /*5f40*/  RET.REL.NODEC R2 `(matmul_kernel) ;  /* 0xffffffa0022c7950 */ /* 0x000fea0003c3ffff */
.L_x_17:
[----:B------:R-:W-:-:S00]  /*5f50*/  BRA `(.L_x_17) ;  /* 0xfffffffc00fc7947 */ /* 0x000fc0000383ffff */
[----:B------:R-:W-:-:S00]  /*5f60*/  NOP ;  /* 0x0000000000007918 */ /* 0x000fc00000000000 */
        /* <DEDUP_REMOVED lines=9> */
.L_x_20:


//--------------------- .nv.shared.matmul_kernel  --------------------------
	.section	.nv.shared.matmul_kernel,"aw",@nobits
	.sectionflags	@""
	.align	16
	.zero		1024


//--------------------- .nv.shared.reserved.0     --------------------------
	.section	.nv.shared.reserved.0,"aw",@nobits
	.align	8
	.weak		__nv_reservedSMEM_offset_0_alias
	.size		__nv_reservedSMEM_offset_0_alias, 0, 64
	.other		__nv_reservedSMEM_offset_0_alias,@"STO_CUDA_RESERVED_SHARED STV_DEFAULT"
__nv_reservedSMEM_offset_0_alias:
	.zero		0
.nv.shared.reserved.0:
	.zero		64
	.weak		__nv_reservedSMEM_allocation_phase
	.type		__nv_reservedSMEM_allocation_phase,@object
	.size		__nv_reservedSMEM_allocation_phase,(.L_0 - __nv_reservedSMEM_allocation_phase)
__nv_reservedSMEM_allocation_phase:
	.zero		1
.L_0:
	.zero		7
	.weak		__nv_reservedSMEM_devtool_atexit_pc
	.type		__nv_reservedSMEM_devtool_atexit_pc,@object
	.size		__nv_reservedSMEM_devtool_atexit_pc,(__nv_reservedSMEM_allocation_mask - __nv_reservedSMEM_devtool_atexit_pc)
__nv_reservedSMEM_devtool_atexit_pc:
	.zero		8
	.weak		__nv_reservedSMEM_allocation_mask
	.type		__nv_reservedSMEM_allocation_mask,@object
	.size		__nv_reservedSMEM_allocation_mask,(.L_2 - __nv_reservedSMEM_allocation_mask)
__nv_reservedSMEM_allocation_mask:
	.zero		4
.L_2:


//--------------------- .nv.constant0.matmul_kernel --------------------------
	.section	.nv.constant0.matmul_kernel,"a",@progbits
	.sectionflags	@""
	.align	4
.nv.constant0.matmul_kernel:
	.zero		976


//--------------------- SYMBOLS --------------------------

	.type		.nv.reservedSmem.offset0,@object
	.size		.nv.reservedSmem.offset0,0x4
	.type		.nv.reservedSmem.cap,@object
	.size		.nv.reservedSmem.cap,0x4
